def matmul_kernel(
    a_ptr,
    b_ptr,
    c_ptr,
    M,
    N,
    K,
    stride_am,
    stride_ak,
    stride_bk,
    stride_bn,
    stride_cm,
    stride_cn,
    BLOCK_M: tl.constexpr,
    BLOCK_N: tl.constexpr,
    BLOCK_K: tl.constexpr,
    GROUP_M: tl.constexpr,
):
    pid = tl.program_id(axis=0)
    num_pid_m = tl.cdiv(M, BLOCK_M)
    num_pid_n = tl.cdiv(N, BLOCK_N)
    num_pid_in_group = GROUP_M * num_pid_n
    group_id = pid // num_pid_in_group
    first_pid_m = group_id * GROUP_M
    group_size_m = min(num_pid_m - first_pid_m, GROUP_M)
    pid_m = first_pid_m + ((pid % num_pid_in_group) % group_size_m)
    pid_n = (pid % num_pid_in_group) // group_size_m

    offs_am = (pid_m * BLOCK_M + tl.arange(0, BLOCK_M)) % M
    offs_bn = (pid_n * BLOCK_N + tl.arange(0, BLOCK_N)) % N
    offs_k = tl.arange(0, BLOCK_K)
    a_ptrs = a_ptr + offs_am[:, None] * stride_am + offs_k[None, :] * stride_ak
    b_ptrs = b_ptr + offs_k[:, None] * stride_bk + offs_bn[None, :] * stride_bn

    acc = tl.zeros((BLOCK_M, BLOCK_N), dtype=tl.float32)
    for kk in range(0, tl.cdiv(K, BLOCK_K)):
        a = tl.load(a_ptrs, mask=offs_k[None, :] < K - kk * BLOCK_K, other=0.0)
        b = tl.load(b_ptrs, mask=offs_k[:, None] < K - kk * BLOCK_K, other=0.0)
        acc = tl.dot(a, b, acc)
        a_ptrs += BLOCK_K * stride_ak
        b_ptrs += BLOCK_K * stride_bk

    c = acc.to(c_ptr.dtype.element_ty)
    offs_cm = pid_m * BLOCK_M + tl.arange(0, BLOCK_M)
    offs_cn = pid_n * BLOCK_N + tl.arange(0, BLOCK_N)
    c_ptrs = c_ptr + offs_cm[:, None] * stride_cm + offs_cn[None, :] * stride_cn
    mask = (offs_cm[:, None] < M) & (offs_cn[None, :] < N)
    tl.store(c_ptrs, c, mask=mask)

# config = {"BLOCK_K": 32, "BLOCK_M": 16, "BLOCK_N": 512, "GROUP_M": 8, "arch": "sm_90", "dtype": "fp8e4m3", "num_ctas": 1, "num_stages": 2, "num_warps": 8}
# arch = sm_90


// ===== COMPILED SASS (sm_90a) =====

	.target	sm_90a

	.elftype	@"ET_EXEC"


//--------------------- .note.nv.tkinfo           --------------------------
	.section	.note.nv.tkinfo,"",@"SHT_NOTE"
	.sectionflags	@"SHF_NOTE_NV_TKINFO"
	.tkinfo
        /*0018*/ 	.word	0x00000002
        /*0030*/ 	.string	""
        /*0030*/ 	.string	"ptxas"
        /*0030*/ 	.string	"Cuda compilation tools, release 13.0, V13.0.88"
        /*0030*/ 	.string	"Build cuda_13.0.r13.0/compiler.36424714_0"
        /*0030*/ 	.string	"-v  -suppress-debug-info  -lineinfo  -arch sm_90a "



//--------------------- .note.nv.cuinfo           --------------------------
	.section	.note.nv.cuinfo,"",@"SHT_NOTE"
	.sectionflags	@"SHF_NOTE_NV_CUINFO"
        /*0018*/ 	.short	0x0002
        /*001a*/ 	.short	0x005a
        /*001c*/ 	.short	0x0082
	.zero		2


//--------------------- .nv.info                  --------------------------
	.section	.nv.info,"",@"SHT_CUDA_INFO"
	.align	4


	//----- nvinfo : EIATTR_REGCOUNT
	.align		4
        /*0000*/ 	.byte	0x04, 0x2f
        /*0002*/ 	.short	(.L_1 - .L_0)
	.align		4
.L_0:
        /*0004*/ 	.word	index@(matmul_kernel)
        /*0008*/ 	.word	0x000000d9


	//----- nvinfo : EIATTR_FRAME_SIZE
	.align		4
.L_1:
        /*000c*/ 	.byte	0x04, 0x11
        /*000e*/ 	.short	(.L_3 - .L_2)
	.align		4
.L_2:
        /*0010*/ 	.word	index@(matmul_kernel)
        /*0014*/ 	.word	0x00000000


	//----- nvinfo : EIATTR_MIN_STACK_SIZE
	.align		4
.L_3:
        /*0018*/ 	.byte	0x04, 0x12
        /*001a*/ 	.short	(.L_5 - .L_4)
	.align		4
.L_4:
        /*001c*/ 	.word	index@(matmul_kernel)
        /*0020*/ 	.word	0x00000000
.L_5:


//--------------------- .nv.compat                --------------------------
	.section	.nv.compat,"",@"SHT_CUDA_COMPAT_INFO"
	.align	4
        /*0000*/ 	.byte	0x02, 0x09, 0x01, 0x00, 0x02, 0x02, 0x02, 0x00, 0x02, 0x05, 0x05, 0x00, 0x03, 0x07, 0x01, 0x01
        /*0010*/ 	.byte	0x02, 0x03, 0x00, 0x00, 0x02, 0x06, 0x01, 0x00, 0x04, 0x0b, 0x08, 0x00, 0x00, 0x00, 0x00, 0x00
        /*0020*/ 	.byte	0x00, 0x00, 0x00, 0x00


//--------------------- .nv.info.matmul_kernel    --------------------------
	.section	.nv.info.matmul_kernel,"",@"SHT_CUDA_INFO"
	.sectionflags	@""
	.align	4


	//----- nvinfo : EIATTR_CUDA_API_VERSION
	.align		4
        /*0000*/ 	.byte	0x04, 0x37
        /*0002*/ 	.short	(.L_7 - .L_6)
.L_6:
        /*0004*/ 	.word	0x00000082


	//----- nvinfo : EIATTR_KPARAM_INFO
	.align		4
.L_7:
        /*0008*/ 	.byte	0x04, 0x17
        /*000a*/ 	.short	(.L_9 - .L_8)
.L_8:
        /*000c*/ 	.word	0x00000000
        /*0010*/ 	.short	0x000d
        /*0012*/ 	.short	0x0048
        /*0014*/ 	.byte	0x00, 0xf4, 0x21, 0x00


	//----- nvinfo : EIATTR_KPARAM_INFO
	.align		4
.L_9:
        /*0018*/ 	.byte	0x04, 0x17
        /*001a*/ 	.short	(.L_11 - .L_10)
.L_10:
        /*001c*/ 	.word	0x00000000
        /*0020*/ 	.short	0x000c
        /*0022*/ 	.short	0x0040
        /*0024*/ 	.byte	0x00, 0xf4, 0x21, 0x00


	//----- nvinfo : EIATTR_KPARAM_INFO
	.align		4
.L_11:
        /*0028*/ 	.byte	0x04, 0x17
        /*002a*/ 	.short	(.L_13 - .L_12)
.L_12:
        /*002c*/ 	.word	0x00000000
        /*0030*/ 	.short	0x000b
        /*0032*/ 	.short	0x0038
        /*0034*/ 	.byte	0x00, 0xf0, 0x11, 0x00


	//----- nvinfo : EIATTR_KPARAM_INFO
	.align		4
.L_13:
        /*0038*/ 	.byte	0x04, 0x17
        /*003a*/ 	.short	(.L_15 - .L_14)
.L_14:
        /*003c*/ 	.word	0x00000000
        /*0040*/ 	.short	0x000a
        /*0042*/ 	.short	0x0034
        /*0044*/ 	.byte	0x00, 0xf0, 0x11, 0x00


	//----- nvinfo : EIATTR_KPARAM_INFO
	.align		4
.L_15:
        /*0048*/ 	.byte	0x04, 0x17
        /*004a*/ 	.short	(.L_17 - .L_16)
.L_16:
        /*004c*/ 	.word	0x00000000
        /*0050*/ 	.short	0x0009
        /*0052*/ 	.short	0x0030
        /*0054*/ 	.byte	0x00, 0xf0, 0x11, 0x00


	//----- nvinfo : EIATTR_KPARAM_INFO
	.align		4
.L_17:
        /*0058*/ 	.byte	0x04, 0x17
        /*005a*/ 	.short	(.L_19 - .L_18)
.L_18:
        /*005c*/ 	.word	0x00000000
        /*0060*/ 	.short	0x0008
        /*0062*/ 	.short	0x002c
        /*0064*/ 	.byte	0x00, 0xf0, 0x11, 0x00


	//----- nvinfo : EIATTR_KPARAM_INFO
	.align		4
.L_19:
        /*0068*/ 	.byte	0x04, 0x17
        /*006a*/ 	.short	(.L_21 - .L_20)
.L_20:
        /*006c*/ 	.word	0x00000000
        /*0070*/ 	.short	0x0007
        /*0072*/ 	.short	0x0028
        /*0074*/ 	.byte	0x00, 0xf0, 0x11, 0x00


	//----- nvinfo : EIATTR_KPARAM_INFO
	.align		4
.L_21:
        /*0078*/ 	.byte	0x04, 0x17
        /*007a*/ 	.short	(.L_23 - .L_22)
.L_22:
        /*007c*/ 	.word	0x00000000
        /*0080*/ 	.short	0x0006
        /*0082*/ 	.short	0x0024
        /*0084*/ 	.byte	0x00, 0xf0, 0x11, 0x00


	//----- nvinfo : EIATTR_KPARAM_INFO
	.align		4
.L_23:
        /*0088*/ 	.byte	0x04, 0x17
        /*008a*/ 	.short	(.L_25 - .L_24)
.L_24:
        /*008c*/ 	.word	0x00000000
        /*0090*/ 	.short	0x0005
        /*0092*/ 	.short	0x0020
        /*0094*/ 	.byte	0x00, 0xf0, 0x11, 0x00


	//----- nvinfo : EIATTR_KPARAM_INFO
	.align		4
.L_25:
        /*0098*/ 	.byte	0x04, 0x17
        /*009a*/ 	.short	(.L_27 - .L_26)
.L_26:
        /*009c*/ 	.word	0x00000000
        /*00a0*/ 	.short	0x0004
        /*00a2*/ 	.short	0x001c
        /*00a4*/ 	.byte	0x00, 0xf0, 0x11, 0x00


	//----- nvinfo : EIATTR_KPARAM_INFO
	.align		4
.L_27:
        /*00a8*/ 	.byte	0x04, 0x17
        /*00aa*/ 	.short	(.L_29 - .L_28)
.L_28:
        /*00ac*/ 	.word	0x00000000
        /*00b0*/ 	.short	0x0003
        /*00b2*/ 	.short	0x0018
        /*00b4*/ 	.byte	0x00, 0xf0, 0x11, 0x00


	//----- nvinfo : EIATTR_KPARAM_INFO
	.align		4
.L_29:
        /*00b8*/ 	.byte	0x04, 0x17
        /*00ba*/ 	.short	(.L_31 - .L_30)
.L_30:
        /*00bc*/ 	.word	0x00000000
        /*00c0*/ 	.short	0x0002
        /*00c2*/ 	.short	0x0010
        /*00c4*/ 	.byte	0x00, 0xf4, 0x21, 0x00


	//----- nvinfo : EIATTR_KPARAM_INFO
	.align		4
.L_31:
        /*00c8*/ 	.byte	0x04, 0x17
        /*00ca*/ 	.short	(.L_33 - .L_32)
.L_32:
        /*00cc*/ 	.word	0x00000000
        /*00d0*/ 	.short	0x0001
        /*00d2*/ 	.short	0x0008
        /*00d4*/ 	.byte	0x00, 0xf4, 0x21, 0x00


	//----- nvinfo : EIATTR_KPARAM_INFO
	.align		4
.L_33:
        /*00d8*/ 	.byte	0x04, 0x17
        /*00da*/ 	.short	(.L_35 - .L_34)
.L_34:
        /*00dc*/ 	.word	0x00000000
        /*00e0*/ 	.short	0x0000
        /*00e2*/ 	.short	0x0000
        /*00e4*/ 	.byte	0x00, 0xf4, 0x21, 0x00


	//----- nvinfo : EIATTR_SPARSE_MMA_MASK
	.align		4
.L_35:
        /*00e8*/ 	.byte	0x03, 0x50
        /*00ea*/ 	.short	0x0000


	//----- nvinfo : EIATTR_MAXREG_COUNT
	.align		4
        /*00ec*/ 	.byte	0x03, 0x1b
        /*00ee*/ 	.short	0x00ff


	//----- nvinfo : EIATTR_NUM_BARRIERS
	.align		4
        /*00f0*/ 	.byte	0x02, 0x4c
        /*00f2*/ 	.byte	0x01
	.zero		1


	//----- nvinfo : EIATTR_MERCURY_ISA_VERSION
	.align		4
        /*00f4*/ 	.byte	0x03, 0x5f
        /*00f6*/ 	.short	0x0101


	//----- nvinfo : EIATTR_EXIT_INSTR_OFFSETS
	.align		4
        /*00f8*/ 	.byte	0x04, 0x1c
        /*00fa*/ 	.short	(.L_37 - .L_36)


	//   ....[0]....
.L_36:
        /*00fc*/ 	.word	0x00008d00


	//   ....[1]....
        /*0100*/ 	.word	0x00008d20


	//----- nvinfo : EIATTR_REQNTID
	.align		4
.L_37:
        /*0104*/ 	.byte	0x04, 0x10
        /*0106*/ 	.short	(.L_39 - .L_38)
.L_38:
        /*0108*/ 	.word	0x00000100
        /*010c*/ 	.word	0x00000001
        /*0110*/ 	.word	0x00000001


	//----- nvinfo : EIATTR_CBANK_PARAM_SIZE
	.align		4
.L_39:
        /*0114*/ 	.byte	0x03, 0x19
        /*0116*/ 	.short	0x0050


	//----- nvinfo : EIATTR_PARAM_CBANK
	.align		4
        /*0118*/ 	.byte	0x04, 0x0a
        /*011a*/ 	.short	(.L_41 - .L_40)
	.align		4
.L_40:
        /*011c*/ 	.word	index@(.nv.constant0.matmul_kernel)
        /*0120*/ 	.short	0x0210
        /*0122*/ 	.short	0x0050


	//----- nvinfo : EIATTR_SW_WAR
	.align		4
.L_41:
        /*0124*/ 	.byte	0x04, 0x36
        /*0126*/ 	.short	(.L_43 - .L_42)
.L_42:
        /*0128*/ 	.word	0x00000008
.L_43:


//--------------------- .nv.callgraph             --------------------------
	.section	.nv.callgraph,"",@"SHT_CUDA_CALLGRAPH"
	.align	4
	.sectionentsize	8
	.align		4
        /*0000*/ 	.word	0x00000000
	.align		4
        /*0004*/ 	.word	0xffffffff
	.align		4
        /*0008*/ 	.word	0x00000000
	.align		4
        /*000c*/ 	.word	0xfffffffe
	.align		4
        /*0010*/ 	.word	0x00000000
	.align		4
        /*0014*/ 	.word	0xfffffffd
	.align		4
        /*0018*/ 	.word	0x00000000
	.align		4
        /*001c*/ 	.word	0xfffffffc


//--------------------- .text.matmul_kernel       --------------------------
	.section	.text.matmul_kernel,"ax",@progbits
	.align	128
        .global         matmul_kernel
        .type           matmul_kernel,@function
        .size           matmul_kernel,(.L_x_4 - matmul_kernel)
        .other          matmul_kernel,@"STO_CUDA_ENTRY STV_DEFAULT"
matmul_kernel:
.text.matmul_kernel:
[----:B------:R-:W0:Y:S08]  /*0000*/  LDC R1, c[0x0][0x28] ;  /* 0x00000a00ff017b82 */ /* 0x000e300000000800 */
[----:B------:R-:W1:Y:S01]  /*0010*/  LDC.64 R50, c[0x0][0x228] ;  /* 0x00008a00ff327b82 */ /* 0x000e620000000a00 */
[----:B------:R-:W2:Y:S01]  /*0020*/  S2R R5, SR_CTAID.X ;  /* 0x0000000000057919 */ /* 0x000ea20000002500 */
[----:B------:R-:W-:Y:S01]  /*0030*/  ULDC UR4, c[0x0][0x230] ;  /* 0x00008c0000047ab9 */ /* 0x000fe20000000800 */
[----:B------:R-:W-:Y:S01]  /*0040*/  ULDC.64 UR6, c[0x0][0x208] ;  /* 0x0000820000067ab9 */ /* 0x000fe20000000a00 */
[----:B------:R-:W-:Y:S01]  /*0050*/  UIADD3 UR4, UR4, 0x1f, URZ ;  /* 0x0000001f04047890 */ /* 0x000fe2000fffe03f */
[----:B------:R-:W3:Y:S01]  /*0060*/  S2R R60, SR_TID.X ;  /* 0x00000000003c7919 */ /* 0x000ee20000002100 */
[----:B------:R-:W-:-:S02]  /*0070*/  ULDC UR12, c[0x0][0x230] ;  /* 0x00008c00000c7ab9 */ /* 0x000fc40000000800 */
[----:B------:R-:W-:Y:S01]  /*0080*/  UISETP.GT.AND UP0, UPT, UR4, 0x1f, UPT ;  /* 0x0000001f0400788c */ /* 0x000fe2000bf04270 */
[----:B-1----:R-:W-:-:S05]  /*0090*/  VIADD R0, R51, 0x1ff ;  /* 0x000001ff33007836 */ /* 0x002fca0000000000 */
[----:B------:R-:W-:-:S04]  /*00a0*/  SHF.R.S32.HI R3, RZ, 0x1f, R0 ;  /* 0x0000001fff037819 */ /* 0x000fc80000011400 */
[----:B------:R-:W-:Y:S02]  /*00b0*/  LEA.HI R3, R3, R0, RZ, 0x9 ;  /* 0x0000000003037211 */ /* 0x000fe400078f48ff */
[----:B--2---:R-:W-:Y:S02]  /*00c0*/  IABS R8, R5 ;  /* 0x0000000500087213 */ /* 0x004fe40000000000 */
[----:B------:R-:W-:Y:S02]  /*00d0*/  SHF.R.S32.HI R3, RZ, 0x9, R3 ;  /* 0x00000009ff037819 */ /* 0x000fe40000011403 */
[----:B---3--:R-:W-:Y:S02]  /*00e0*/  SHF.R.U32.HI R66, RZ, 0x4, R60 ;  /* 0x00000004ff427819 */ /* 0x008fe4000001163c */
[----:B------:R-:W-:Y:S01]  /*00f0*/  LOP3.LUT R146, R60, 0x1f, RZ, 0xc0, !PT ;  /* 0x0000001f3c927812 */ /* 0x000fe200078ec0ff */
[----:B------:R-:W-:Y:S01]  /*0100*/  IMAD.SHL.U32 R4, R3, 0x8, RZ ;  /* 0x0000000803047824 */ /* 0x000fe200078e00ff */
[----:B------:R-:W-:-:S04]  /*0110*/  SGXT.U32 R66, R66, 0x4 ;  /* 0x000000044242781a */ /* 0x000fc80000000000 */
[-C--:B------:R-:W-:Y:S02]  /*0120*/  IABS R7, R4.reuse ;  /* 0x0000000400077213 */ /* 0x080fe40000000000 */
[----:B------:R-:W-:Y:S02]  /*0130*/  IABS R10, R4 ;  /* 0x00000004000a7213 */ /* 0x000fe40000000000 */
[----:B------:R-:W1:Y:S01]  /*0140*/  I2F.RP R0, R7 ;  /* 0x0000000700007306 */ /* 0x000e620000209400 */
[----:B------:R-:W-:-:S07]  /*0150*/  LOP3.LUT R64, R66, 0x10, RZ, 0xfc, !PT ;  /* 0x0000001042407812 */ /* 0x000fce00078efcff */
[----:B-1----:R-:W1:Y:S02]  /*0160*/  MUFU.RCP R0, R0 ;  /* 0x0000000000007308 */ /* 0x002e640000001000 */
[----:B-1----:R-:W-:Y:S02]  /*0170*/  VIADD R2, R0, 0xffffffe ;  /* 0x0ffffffe00027836 */ /* 0x002fe40000000000 */
[----:B------:R-:W-:-:S04]  /*0180*/  IMAD.MOV R0, RZ, RZ, -R10 ;  /* 0x000000ffff007224 */ /* 0x000fc800078e0a0a */
[----:B------:R1:W2:Y:S02]  /*0190*/  F2I.FTZ.U32.TRUNC.NTZ R3, R2 ;  /* 0x0000000200037305 */ /* 0x0002a4000021f000 */
[----:B-1----:R-:W-:Y:S02]  /*01a0*/  IMAD.MOV.U32 R2, RZ, RZ, RZ ;  /* 0x000000ffff027224 */ /* 0x002fe400078e00ff */
[----:B--2---:R-:W-:-:S04]  /*01b0*/  IMAD.MOV R6, RZ, RZ, -R3 ;  /* 0x000000ffff067224 */ /* 0x004fc800078e0a03 */
[----:B------:R-:W-:Y:S02]  /*01c0*/  IMAD R9, R6, R7, RZ ;  /* 0x0000000706097224 */ /* 0x000fe400078e02ff */
[----:B------:R-:W-:Y:S02]  /*01d0*/  IMAD.MOV.U32 R6, RZ, RZ, R8 ;  /* 0x000000ffff067224 */ /* 0x000fe400078e0008 */
[----:B------:R-:W-:-:S06]  /*01e0*/  IMAD.HI.U32 R3, R3, R9, R2 ;  /* 0x0000000903037227 */ /* 0x000fcc00078e0002 */
[----:B------:R-:W-:-:S04]  /*01f0*/  IMAD.HI.U32 R3, R3, R6, RZ ;  /* 0x0000000603037227 */ /* 0x000fc800078e00ff */
[----:B------:R-:W-:-:S05]  /*0200*/  IMAD R0, R3, R0, R6 ;  /* 0x0000000003007224 */ /* 0x000fca00078e0206 */
[----:B------:R-:W-:-:S13]  /*0210*/  ISETP.GT.U32.AND P1, PT, R7, R0, PT ;  /* 0x000000000700720c */ /* 0x000fda0003f24070 */
[----:B------:R-:W-:Y:S02]  /*0220*/  @!P1 IMAD.IADD R0, R0, 0x1, -R7 ;  /* 0x0000000100009824 */ /* 0x000fe400078e0a07 */
[----:B------:R-:W-:Y:S01]  /*0230*/  @!P1 VIADD R3, R3, 0x1 ;  /* 0x0000000103039836 */ /* 0x000fe20000000000 */
[----:B------:R-:W-:Y:S02]  /*0240*/  ISETP.NE.AND P1, PT, R4, RZ, PT ;  /* 0x000000ff0400720c */ /* 0x000fe40003f25270 */
[----:B------:R-:W-:Y:S02]  /*0250*/  ISETP.GE.U32.AND P0, PT, R0, R7, PT ;  /* 0x000000070000720c */ /* 0x000fe40003f06070 */
[----:B------:R-:W-:-:S04]  /*0260*/  LOP3.LUT R0, R5, R4, RZ, 0x3c, !PT ;  /* 0x0000000405007212 */ /* 0x000fc800078e3cff */
[----:B------:R-:W-:Y:S01]  /*0270*/  ISETP.GE.AND P2, PT, R0, RZ, PT ;  /* 0x000000ff0000720c */ /* 0x000fe20003f46270 */
[----:B------:R-:W-:-:S06]  /*0280*/  VIADD R0, R50, 0xf ;  /* 0x0000000f32007836 */ /* 0x000fcc0000000000 */
[----:B------:R-:W-:-:S04]  /*0290*/  @P0 VIADD R3, R3, 0x1 ;  /* 0x0000000103030836 */ /* 0x000fc80000000000 */
[----:B------:R-:W-:Y:S01]  /*02a0*/  IMAD.MOV.U32 R2, RZ, RZ, R3 ;  /* 0x000000ffff027224 */ /* 0x000fe200078e0003 */
[----:B------:R-:W-:-:S03]  /*02b0*/  SHF.R.S32.HI R3, RZ, 0x1f, R0 ;  /* 0x0000001fff037819 */ /* 0x000fc60000011400 */
[----:B------:R-:W-:Y:S01]  /*02c0*/  @!P2 IMAD.MOV R2, RZ, RZ, -R2 ;  /* 0x000000ffff02a224 */ /* 0x000fe200078e0a02 */
[----:B------:R-:W-:Y:S02]  /*02d0*/  @!P1 LOP3.LUT R2, RZ, R4, RZ, 0x33, !PT ;  /* 0x00000004ff029212 */ /* 0x000fe400078e33ff */
[----:B------:R-:W-:-:S03]  /*02e0*/  LEA.HI R3, R3, R0, RZ, 0x4 ;  /* 0x0000000003037211 */ /* 0x000fc600078f20ff */
[----:B------:R-:W-:Y:S02]  /*02f0*/  IMAD.SHL.U32 R6, R2, 0x8, RZ ;  /* 0x0000000802067824 */ /* 0x000fe400078e00ff */
[----:B------:R-:W-:-:S03]  /*0300*/  IMAD.MOV R2, RZ, RZ, -R2 ;  /* 0x000000ffff027224 */ /* 0x000fc600078e0a02 */
[----:B------:R-:W-:Y:S01]  /*0310*/  LEA.HI.SX32 R3, R3, -R6, 0x1c ;  /* 0x8000000603037211 */ /* 0x000fe200078fe2ff */
[----:B------:R-:W-:-:S03]  /*0320*/  IMAD R4, R4, R2, R5 ;  /* 0x0000000204047224 */ /* 0x000fc600078e0205 */
[----:B------:R-:W-:Y:S02]  /*0330*/  VIMNMX R11, R3, 0x8, PT ;  /* 0x00000008030b7848 */ /* 0x000fe40003fe0100 */
[----:B------:R-:W-:Y:S02]  /*0340*/  IABS R9, R4 ;  /* 0x0000000400097213 */ /* 0x000fe40000000000 */
[----:B------:R-:W-:-:S04]  /*0350*/  IABS R7, R11 ;  /* 0x0000000b00077213 */ /* 0x000fc80000000000 */
[----:B------:R-:W1:Y:S08]  /*0360*/  I2F.RP R0, R7 ;  /* 0x0000000700007306 */ /* 0x000e700000209400 */
[----:B-1----:R-:W1:Y:S02]  /*0370*/  MUFU.RCP R0, R0 ;  /* 0x0000000000007308 */ /* 0x002e640000001000 */
[----:B-1----:R-:W-:-:S06]  /*0380*/  VIADD R3, R0, 0xffffffe ;  /* 0x0ffffffe00037836 */ /* 0x002fcc0000000000 */
[----:B------:R-:W1:Y:S02]  /*0390*/  F2I.FTZ.U32.TRUNC.NTZ R3, R3 ;  /* 0x0000000300037305 */ /* 0x000e64000021f000 */
[----:B-1----:R-:W-:-:S04]  /*03a0*/  IMAD.MOV R8, RZ, RZ, -R3 ;  /* 0x000000ffff087224 */ /* 0x002fc800078e0a03 */
[----:B------:R-:W-:Y:S01]  /*03b0*/  IMAD.MOV.U32 R2, RZ, RZ, R8 ;  /* 0x000000ffff027224 */ /* 0x000fe200078e0008 */
[----:B------:R-:W-:-:S03]  /*03c0*/  IABS R8, R11 ;  /* 0x0000000b00087213 */ /* 0x000fc60000000000 */
[----:B------:R-:W-:Y:S02]  /*03d0*/  IMAD R5, R2, R7, RZ ;  /* 0x0000000702057224 */ /* 0x000fe400078e02ff */
[----:B------:R-:W-:Y:S02]  /*03e0*/  IMAD.MOV.U32 R2, RZ, RZ, RZ ;  /* 0x000000ffff027224 */ /* 0x000fe400078e00ff */
[----:B------:R-:W-:Y:S02]  /*03f0*/  IMAD.MOV R0, RZ, RZ, -R8 ;  /* 0x000000ffff007224 */ /* 0x000fe400078e0a08 */
[----:B------:R-:W-:Y:S01]  /*0400*/  IMAD.HI.U32 R2, R3, R5, R2 ;  /* 0x0000000503027227 */ /* 0x000fe200078e0002 */
[----:B------:R-:W-:-:S05]  /*0410*/  LOP3.LUT R3, R60, 0xf, RZ, 0xc0, !PT ;  /* 0x0000000f3c037812 */ /* 0x000fca00078ec0ff */
        /* <DEDUP_REMOVED lines=8> */
[----:B------:R-:W-:-:S07]  /*04a0*/  ISETP.GE.AND P2, PT, R0, RZ, PT ;  /* 0x000000ff0000720c */ /* 0x000fce0003f46270 */
[----:B------:R-:W-:Y:S01]  /*04b0*/  @P0 VIADD R2, R2, 0x1 ;  /* 0x0000000102020836 */ /* 0x000fe20000000000 */
[----:B------:R-:W-:-:S05]  /*04c0*/  PLOP3.LUT P0, PT, PT, PT, UP0, 0x80, 0x0 ;  /* 0x000000000000781c */ /* 0x000fca0003f0f008 */
[----:B------:R-:W-:Y:S01]  /*04d0*/  @!P2 IMAD.MOV R2, RZ, RZ, -R2 ;  /* 0x000000ffff02a224 */ /* 0x000fe200078e0a02 */
[----:B------:R-:W-:-:S05]  /*04e0*/  @!P1 LOP3.LUT R2, RZ, R11, RZ, 0x33, !PT ;  /* 0x0000000bff029212 */ /* 0x000fca00078e33ff */
[----:B------:R-:W-:Y:S02]  /*04f0*/  IMAD.MOV R0, RZ, RZ, -R2 ;  /* 0x000000ffff007224 */ /* 0x000fe400078e0a02 */
[----:B------:R-:W-:Y:S02]  /*0500*/  IMAD.SHL.U32 R2, R2, 0x200, RZ ;  /* 0x0000020002027824 */ /* 0x000fe400078e00ff */
[----:B------:R-:W-:-:S04]  /*0510*/  IMAD R0, R11, R0, R4 ;  /* 0x000000000b007224 */ /* 0x000fc800078e0204 */
[----:B------:R-:W-:-:S04]  /*0520*/  IMAD.IADD R0, R6, 0x1, R0 ;  /* 0x0000000106007824 */ /* 0x000fc800078e0200 */
[----:B------:R-:W-:Y:S01]  /*0530*/  IMAD R0, R0, 0x10, R3 ;  /* 0x0000001000007824 */ /* 0x000fe200078e0203 */
[----:B------:R-:W-:Y:S01]  /*0540*/  LOP3.LUT R3, R60, 0xe0, RZ, 0xc0, !PT ;  /* 0x000000e03c037812 */ /* 0x000fe200078ec0ff */
[----:B0-----:R-:W-:Y:S06]  /*0550*/  @P0 BRA `(.L_x_0) ;  /* 0x0000000000540947 */ /* 0x001fec0003800000 */
[C---:B------:R-:W-:Y:S01]  /*0560*/  IMAD.SHL.U32 R68, R60.reuse, 0x20, RZ ;  /* 0x000000203c447824 */ /* 0x040fe200078e00ff */
[----:B------:R-:W-:Y:S01]  /*0570*/  CS2R R52, SRZ ;  /* 0x0000000000347805 */ /* 0x000fe2000001ff00 */
[----:B------:R-:W-:Y:S01]  /*0580*/  IMAD.SHL.U32 R3, R3, 0x8, RZ ;  /* 0x0000000803037824 */ /* 0x000fe200078e00ff */
[----:B------:R-:W-:Y:S01]  /*0590*/  CS2R R54, SRZ ;  /* 0x0000000000367805 */ /* 0x000fe2000001ff00 */
[----:B------:R-:W-:Y:S01]  /*05a0*/  IMAD.SHL.U32 R60, R60, 0x2, RZ ;  /* 0x000000023c3c7824 */ /* 0x000fe200078e00ff */
[----:B------:R-:W-:Y:S02]  /*05b0*/  CS2R R48, SRZ ;  /* 0x0000000000307805 */ /* 0x000fe4000001ff00 */
[----:B------:R-:W-:Y:S02]  /*05c0*/  CS2R R50, SRZ ;  /* 0x0000000000327805 */ /* 0x000fe4000001ff00 */
[----:B------:R-:W-:Y:S02]  /*05d0*/  CS2R R44, SRZ ;  /* 0x00000000002c7805 */ /* 0x000fe4000001ff00 */
[----:B------:R-:W-:-:S02]  /*05e0*/  CS2R R46, SRZ ;  /* 0x00000000002e7805 */ /* 0x000fc4000001ff00 */
[----:B------:R-:W-:Y:S02]  /*05f0*/  CS2R R40, SRZ ;  /* 0x0000000000287805 */ /* 0x000fe4000001ff00 */
[----:B------:R-:W-:Y:S02]  /*0600*/  CS2R R42, SRZ ;  /* 0x00000000002a7805 */ /* 0x000fe4000001ff00 */
        /* <DEDUP_REMOVED lines=8> */
[----:B------:R-:W-:Y:S01]  /*0690*/  LOP3.LUT R68, R68, 0x60, RZ, 0xc0, !PT ;  /* 0x0000006044447812 */ /* 0x000fe200078ec0ff */
[----:B------:R-:W-:Y:S06]  /*06a0*/  BRA `(.L_x_1) ;  /* 0x0000007000207947 */ /* 0x000fec0003800000 */
.L_x_0:
[----:B------:R-:W-:Y:S01]  /*06b0*/  IABS R4, R51 ;  /* 0x0000003300047213 */ /* 0x000fe20000000000 */
[----:B------:R-:W-:Y:S01]  /*06c0*/  ULDC UR5, c[0x0][0x240] ;  /* 0x0000900000057ab9 */ /* 0x000fe20000000800 */
[----:B------:R-:W-:Y:S01]  /*06d0*/  LEA.HI R5, R3, R2, RZ, 0x1b ;  /* 0x0000000203057211 */ /* 0x000fe200078fd8ff */
[----:B------:R-:W-:Y:S01]  /*06e0*/  ULDC.64 UR8, c[0x0][0x218] ;  /* 0x0000860000087ab9 */ /* 0x000fe20000000a00 */
[----:B------:R-:W0:Y:S01]  /*06f0*/  I2F.RP R9, R4 ;  /* 0x0000000400097306 */ /* 0x000e220000209400 */
[----:B------:R-:W-:Y:S01]  /*0700*/  IABS R95, R50 ;  /* 0x00000032005f7213 */ /* 0x000fe20000000000 */
[----:B------:R-:W-:Y:S01]  /*0710*/  ULDC UR61, c[0x0][0x234] ;  /* 0x00008d00003d7ab9 */ /* 0x000fe20000000800 */
[C---:B------:R-:W-:Y:S01]  /*0720*/  VIADD R8, R5.reuse, 0x1f8 ;  /* 0x000001f805087836 */ /* 0x040fe20000000000 */
[----:B------:R-:W-:Y:S01]  /*0730*/  ULDC.64 UR10, c[0x0][0x210] ;  /* 0x00008400000a7ab9 */ /* 0x000fe20000000a00 */
[C---:B------:R-:W-:Y:S02]  /*0740*/  VIADD R12, R5.reuse, 0x1e8 ;  /* 0x000001e8050c7836 */ /* 0x040fe40000000000 */
[C---:B------:R-:W-:Y:S01]  /*0750*/  VIADD R10, R5.reuse, 0x1f0 ;  /* 0x000001f0050a7836 */ /* 0x040fe20000000000 */
[----:B------:R-:W-:Y:S01]  /*0760*/  IABS R13, R8 ;  /* 0x00000008000d7213 */ /* 0x000fe20000000000 */
[C---:B------:R-:W-:Y:S01]  /*0770*/  VIADD R18, R5.reuse, 0x1e0 ;  /* 0x000001e005127836 */ /* 0x040fe20000000000 */
[----:B------:R-:W-:Y:S01]  /*0780*/  IABS R15, R12 ;  /* 0x0000000c000f7213 */ /* 0x000fe20000000000 */
[C---:B------:R-:W-:Y:S01]  /*0790*/  VIADD R19, R5.reuse, 0x1d8 ;  /* 0x000001d805137836 */ /* 0x040fe20000000000 */
[----:B------:R-:W-:Y:S01]  /*07a0*/  IABS R14, R10 ;  /* 0x0000000a000e7213 */ /* 0x000fe20000000000 */
[C---:B------:R-:W-:Y:S01]  /*07b0*/  VIADD R20, R5.reuse, 0x1c8 ;  /* 0x000001c805147836 */ /* 0x040fe20000000000 */
[----:B------:R-:W-:Y:S01]  /*07c0*/  ISETP.GE.AND P2, PT, R8, RZ, PT ;  /* 0x000000ff0800720c */ /* 0x000fe20003f46270 */
[----:B0-----:R-:W0:Y:S01]  /*07d0*/  MUFU.RCP R9, R9 ;  /* 0x0000000900097308 */ /* 0x001e220000001000 */
[----:B------:R-:W-:Y:S01]  /*07e0*/  IABS R16, R19 ;  /* 0x0000001300107213 */ /* 0x000fe20000000000 */
[C---:B------:R-:W-:Y:S01]  /*07f0*/  VIADD R21, R5.reuse, 0x1b0 ;  /* 0x000001b005157836 */ /* 0x040fe20000000000 */
[----:B------:R-:W-:Y:S01]  /*0800*/  ISETP.GE.AND P4, PT, R12, RZ, PT ;  /* 0x000000ff0c00720c */ /* 0x000fe20003f86270 */
[----:B------:R-:W-:-:S02]  /*0810*/  VIADD R23, R5, 0x1a8 ;  /* 0x000001a805177836 */ /* 0x000fc40000000000 */
[C---:B------:R-:W-:Y:S02]  /*0820*/  VIADD R25, R5.reuse, 0x1a0 ;  /* 0x000001a005197836 */ /* 0x040fe40000000000 */
[C---:B------:R-:W-:Y:S02]  /*0830*/  VIADD R26, R5.reuse, 0x198 ;  /* 0x00000198051a7836 */ /* 0x040fe40000000000 */
[C---:B------:R-:W-:Y:S02]  /*0840*/  VIADD R27, R5.reuse, 0x190 ;  /* 0x00000190051b7836 */ /* 0x040fe40000000000 */
[C---:B------:R-:W-:Y:S01]  /*0850*/  VIADD R29, R5.reuse, 0x178 ;  /* 0x00000178051d7836 */ /* 0x040fe20000000000 */
[----:B------:R-:W-:Y:S01]  /*0860*/  IABS R22, R26 ;  /* 0x0000001a00167213 */ /* 0x000fe20000000000 */
[C---:B------:R-:W-:Y:S01]  /*0870*/  VIADD R30, R5.reuse, 0x170 ;  /* 0x00000170051e7836 */ /* 0x040fe20000000000 */
[----:B------:R-:W-:Y:S01]  /*0880*/  IABS R24, R27 ;  /* 0x0000001b00187213 */ /* 0x000fe20000000000 */
[----:B------:R-:W-:-:S02]  /*0890*/  VIADD R31, R5, 0x168 ;  /* 0x00000168051f7836 */ /* 0x000fc40000000000 */
[----:B0-----:R-:W-:Y:S02]  /*08a0*/  VIADD R6, R9, 0xffffffe ;  /* 0x0ffffffe09067836 */ /* 0x001fe40000000000 */
[C---:B------:R-:W-:Y:S01]  /*08b0*/  VIADD R33, R5.reuse, 0x160 ;  /* 0x0000016005217836 */ /* 0x040fe20000000000 */
[----:B------:R-:W-:Y:S01]  /*08c0*/  IABS R28, R31 ;  /* 0x0000001f001c7213 */ /* 0x000fe20000000000 */
[----:B------:R0:W1:Y:S01]  /*08d0*/  F2I.FTZ.U32.TRUNC.NTZ R7, R6 ;  /* 0x0000000600077305 */ /* 0x000062000021f000 */
[C---:B------:R-:W-:Y:S02]  /*08e0*/  VIADD R34, R5.reuse, 0x158 ;  /* 0x0000015805227836 */ /* 0x040fe40000000000 */
[C---:B------:R-:W-:Y:S02]  /*08f0*/  VIADD R35, R5.reuse, 0x150 ;  /* 0x0000015005237836 */ /* 0x040fe40000000000 */
[C---:B------:R-:W-:Y:S02]  /*0900*/  VIADD R36, R5.reuse, 0x148 ;  /* 0x0000014805247836 */ /* 0x040fe40000000000 */
[----:B------:R-:W-:-:S02]  /*0910*/  VIADD R37, R5, 0x140 ;  /* 0x0000014005257836 */ /* 0x000fc40000000000 */
[----:B0-----:R-:W-:Y:S01]  /*0920*/  IMAD.MOV.U32 R6, RZ, RZ, RZ ;  /* 0x000000ffff067224 */ /* 0x001fe200078e00ff */
[----:B------:R-:W-:Y:S01]  /*0930*/  IABS R32, R36 ;  /* 0x0000002400207213 */ /* 0x000fe20000000000 */
[C---:B------:R-:W-:Y:S02]  /*0940*/  VIADD R40, R5.reuse, 0x118 ;  /* 0x0000011805287836 */ /* 0x040fe40000000000 */
[C---:B------:R-:W-:Y:S02]  /*0950*/  VIADD R43, R5.reuse, 0x108 ;  /* 0x00000108052b7836 */ /* 0x040fe40000000000 */
[----:B-1----:R-:W-:Y:S02]  /*0960*/  IMAD.MOV R11, RZ, RZ, -R7 ;  /* 0x000000ffff0b7224 */ /* 0x002fe400078e0a07 */
[----:B------:R-:W-:Y:S02]  /*0970*/  VIADD R41, R5, 0x110 ;  /* 0x0000011005297836 */ /* 0x000fe40000000000 */
[----:B------:R-:W-:-:S02]  /*0980*/  IMAD R11, R11, R4, RZ ;  /* 0x000000040b0b7224 */ /* 0x000fc400078e02ff */
[----:B------:R-:W-:Y:S01]  /*0990*/  VIADD R44, R5, 0x100 ;  /* 0x00000100052c7836 */ /* 0x000fe20000000000 */
[----:B------:R-:W-:Y:S01]  /*09a0*/  IABS R39, R41 ;  /* 0x0000002900277213 */ /* 0x000fe20000000000 */
[----:B------:R-:W-:-:S04]  /*09b0*/  IMAD.HI.U32 R11, R7, R11, R6 ;  /* 0x0000000b070b7227 */ /* 0x000fc800078e0006 */
[----:B------:R-:W-:Y:S02]  /*09c0*/  VIADD R45, R5, 0xf8 ;  /* 0x000000f8052d7836 */ /* 0x000fe40000000000 */
[----:B------:R-:W-:-:S04]  /*09d0*/  IMAD.HI.U32 R6, R11, R13, RZ ;  /* 0x0000000d0b067227 */ /* 0x000fc800078e00ff */
[----:B------:R-:W-:Y:S02]  /*09e0*/  IMAD.MOV R6, RZ, RZ, -R6 ;  /* 0x000000ffff067224 */ /* 0x000fe400078e0a06 */
[----:B------:R-:W-:-:S04]  /*09f0*/  IMAD.HI.U32 R9, R11, R15, RZ ;  /* 0x0000000f0b097227 */ /* 0x000fc800078e00ff */
[C---:B------:R-:W-:Y:S02]  /*0a00*/  IMAD R6, R4.reuse, R6, R13 ;  /* 0x0000000604067224 */ /* 0x040fe400078e020d */
[----:B------:R-:W-:Y:S02]  /*0a10*/  IMAD.MOV R9, RZ, RZ, -R9 ;  /* 0x000000ffff097224 */ /* 0x000fe400078e0a09 */
[----:B------:R-:W-:Y:S01]  /*0a20*/  IMAD.HI.U32 R7, R11, R14, RZ ;  /* 0x0000000e0b077227 */ /* 0x000fe200078e00ff */
[----:B------:R-:W-:-:S03]  /*0a30*/  ISETP.GT.U32.AND P0, PT, R4, R6, PT ;  /* 0x000000060400720c */ /* 0x000fc60003f04070 */
[C---:B------:R-:W-:Y:S01]  /*0a40*/  IMAD R9, R4.reuse, R9, R15 ;  /* 0x0000000904097224 */ /* 0x040fe200078e020f */
[----:B------:R-:W-:Y:S01]  /*0a50*/  IABS R15, R18 ;  /* 0x00000012000f7213 */ /* 0x000fe20000000000 */
[----:B------:R-:W-:Y:S02]  /*0a60*/  IMAD.MOV R7, RZ, RZ, -R7 ;  /* 0x000000ffff077224 */ /* 0x000fe400078e0a07 */
[----:B------:R-:W-:Y:S01]  /*0a70*/  VIADD R46, R5, 0xf0 ;  /* 0x000000f0052e7836 */ /* 0x000fe20000000000 */
[C---:B------:R-:W-:Y:S01]  /*0a80*/  ISETP.GT.U32.AND P3, PT, R4.reuse, R9, PT ;  /* 0x000000090400720c */ /* 0x040fe20003f64070 */
[C---:B------:R-:W-:Y:S02]  /*0a90*/  IMAD R7, R4.reuse, R7, R14 ;  /* 0x0000000704077224 */ /* 0x040fe400078e020e */
[----:B------:R-:W-:Y:S01]  /*0aa0*/  IMAD.HI.U32 R13, R11, R15, RZ ;  /* 0x0000000f0b0d7227 */ /* 0x000fe200078e00ff */
[----:B------:R-:W-:Y:S02]  /*0ab0*/  IABS R42, R46 ;  /* 0x0000002e002a7213 */ /* 0x000fe40000000000 */
[----:B------:R-:W-:Y:S01]  /*0ac0*/  ISETP.GT.U32.AND P1, PT, R4, R7, PT ;  /* 0x000000070400720c */ /* 0x000fe20003f24070 */
[----:B------:R-:W-:-:S02]  /*0ad0*/  @!P0 IMAD.IADD R6, R6, 0x1, -R4 ;  /* 0x0000000106068824 */ /* 0x000fc400078e0a04 */
[----:B------:R-:W-:Y:S02]  /*0ae0*/  IMAD.MOV R13, RZ, RZ, -R13 ;  /* 0x000000ffff0d7224 */ /* 0x000fe400078e0a0d */
[----:B------:R-:W-:Y:S01]  /*0af0*/  IMAD.HI.U32 R14, R11, R16, RZ ;  /* 0x000000100b0e7227 */ /* 0x000fe200078e00ff */
[----:B------:R-:W-:-:S03]  /*0b00*/  ISETP.GT.U32.AND P5, PT, R4, R6, PT ;  /* 0x000000060400720c */ /* 0x000fc60003fa4070 */
[C---:B------:R-:W-:Y:S02]  /*0b10*/  IMAD R13, R4.reuse, R13, R15 ;  /* 0x0000000d040d7224 */ /* 0x040fe400078e020f */
[----:B------:R-:W-:Y:S02]  /*0b20*/  @!P3 IMAD.IADD R9, R9, 0x1, -R4 ;  /* 0x000000010909b824 */ /* 0x000fe400078e0a04 */
[----:B------:R-:W-:Y:S01]  /*0b30*/  IMAD.MOV R17, RZ, RZ, -R14 ;  /* 0x000000ffff117224 */ /* 0x000fe200078e0a0e */
[C---:B------:R-:W-:Y:S01]  /*0b40*/  ISETP.GT.U32.AND P3, PT, R4.reuse, R13, PT ;  /* 0x0000000d0400720c */ /* 0x040fe20003f64070 */
[----:B------:R-:W-:Y:S01]  /*0b50*/  VIADD R15, R5, 0x1d0 ;  /* 0x000001d0050f7836 */ /* 0x000fe20000000000 */
[----:B------:R-:W-:Y:S01]  /*0b60*/  ISETP.GT.U32.AND P6, PT, R4, R9, PT ;  /* 0x000000090400720c */ /* 0x000fe20003fc4070 */
[----:B------:R-:W-:Y:S01]  /*0b70*/  @!P1 IMAD.IADD R7, R7, 0x1, -R4 ;  /* 0x0000000107079824 */ /* 0x000fe200078e0a04 */
[----:B------:R-:W-:Y:S01]  /*0b80*/  ISETP.GE.AND P1, PT, R10, RZ, PT ;  /* 0x000000ff0a00720c */ /* 0x000fe20003f26270 */
[----:B------:R-:W-:Y:S01]  /*0b90*/  IMAD R10, R4, R17, R16 ;  /* 0x00000011040a7224 */ /* 0x000fe200078e0210 */
[----:B------:R-:W-:Y:S01]  /*0ba0*/  IABS R14, R15 ;  /* 0x0000000f000e7213 */ /* 0x000fe20000000000 */
[----:B------:R-:W-:Y:S01]  /*0bb0*/  @!P5 IMAD.IADD R6, R6, 0x1, -R4 ;  /* 0x000000010606d824 */ /* 0x000fe200078e0a04 */
[----:B------:R-:W-:Y:S01]  /*0bc0*/  IABS R16, R20 ;  /* 0x0000001400107213 */ /* 0x000fe20000000000 */
[----:B------:R-:W-:Y:S01]  /*0bd0*/  VIADD R49, R5, 0xe0 ;  /* 0x000000e005317836 */ /* 0x000fe20000000000 */
[C---:B------:R-:W-:Y:S01]  /*0be0*/  ISETP.GT.U32.AND P5, PT, R4.reuse, R10, PT ;  /* 0x0000000a0400720c */ /* 0x040fe20003fa4070 */
[----:B------:R-:W-:Y:S01]  /*0bf0*/  IMAD.HI.U32 R8, R11, R14, RZ ;  /* 0x0000000e0b087227 */ /* 0x000fe200078e00ff */
[----:B------:R-:W-:-:S03]  /*0c00*/  ISETP.GT.U32.AND P0, PT, R4, R7, PT ;  /* 0x000000070400720c */ /* 0x000fc60003f04070 */
[----:B------:R-:W-:Y:S01]  /*0c10*/  @!P3 IMAD.IADD R13, R13, 0x1, -R4 ;  /* 0x000000010d0db824 */ /* 0x000fe200078e0a04 */
[----:B------:R-:W-:Y:S01]  /*0c20*/  ISETP.GE.AND P3, PT, R15, RZ, PT ;  /* 0x000000ff0f00720c */ /* 0x000fe20003f66270 */
[----:B------:R-:W-:-:S04]  /*0c30*/  IMAD.HI.U32 R12, R11, R16, RZ ;  /* 0x000000100b0c7227 */ /* 0x000fc800078e00ff */
[----:B------:R-:W-:Y:S01]  /*0c40*/  @!P6 IMAD.IADD R9, R9, 0x1, -R4 ;  /* 0x000000010909e824 */ /* 0x000fe200078e0a04 */
[----:B------:R-:W-:Y:S01]  /*0c50*/  ISETP.GE.AND P6, PT, R19, RZ, PT ;  /* 0x000000ff1300720c */ /* 0x000fe20003fc6270 */
[----:B------:R-:W-:Y:S02]  /*0c60*/  IMAD.MOV R15, RZ, RZ, -R8 ;  /* 0x000000ffff0f7224 */ /* 0x000fe400078e0a08 */
[----:B------:R-:W-:Y:S02]  /*0c70*/  IMAD.MOV R17, RZ, RZ, -R12 ;  /* 0x000000ffff117224 */ /* 0x000fe400078e0a0c */
[----:B------:R-:W-:Y:S02]  /*0c80*/  IMAD R12, R4, R15, R14 ;  /* 0x0000000f040c7224 */ /* 0x000fe400078e020e */
[----:B------:R-:W-:Y:S02]  /*0c90*/  IMAD.MOV.U32 R8, RZ, RZ, R9 ;  /* 0x000000ffff087224 */ /* 0x000fe400078e0009 */
[----:B------:R-:W-:-:S02]  /*0ca0*/  @!P5 IMAD.IADD R10, R10, 0x1, -R4 ;  /* 0x000000010a0ad824 */ /* 0x000fc400078e0a04 */
[----:B------:R-:W-:Y:S01]  /*0cb0*/  @!P2 IMAD.MOV R6, RZ, RZ, -R6 ;  /* 0x000000ffff06a224 */ /* 0x000fe200078e0a06 */
[C---:B------:R-:W-:Y:S01]  /*0cc0*/  ISETP.GT.U32.AND P2, PT, R4.reuse, R13, PT ;  /* 0x0000000d0400720c */ /* 0x040fe20003f44070 */
[----:B------:R-:W-:Y:S01]  /*0cd0*/  @!P4 IMAD.MOV R8, RZ, RZ, -R8 ;  /* 0x000000ffff08c224 */ /* 0x000fe200078e0a08 */
[C---:B------:R-:W-:Y:S01]  /*0ce0*/  ISETP.GT.U32.AND P4, PT, R4.reuse, R12, PT ;  /* 0x0000000c0400720c */ /* 0x040fe20003f84070 */
[----:B------:R-:W-:Y:S01]  /*0cf0*/  @!P0 IMAD.IADD R7, R7, 0x1, -R4 ;  /* 0x0000000107078824 */ /* 0x000fe200078e0a04 */
[----:B------:R-:W-:Y:S01]  /*0d00*/  ISETP.GT.U32.AND P5, PT, R4, R10, PT ;  /* 0x0000000a0400720c */ /* 0x000fe20003fa4070 */
[C---:B------:R-:W-:Y:S01]  /*0d10*/  VIADD R9, R5.reuse, 0x1c0 ;  /* 0x000001c005097836 */ /* 0x040fe20000000000 */
[----:B------:R-:W-:Y:S01]  /*0d20*/  ISETP.GE.AND P0, PT, R18, RZ, PT ;  /* 0x000000ff1200720c */ /* 0x000fe20003f06270 */
[----:B------:R-:W-:Y:S02]  /*0d30*/  IMAD R15, R4, R17, R16 ;  /* 0x00000011040f7224 */ /* 0x000fe400078e0210 */
[----:B------:R-:W-:Y:S01]  /*0d40*/  VIADD R14, R5, 0x1b8 ;  /* 0x000001b8050e7836 */ /* 0x000fe20000000000 */
[----:B------:R-:W-:Y:S01]  /*0d50*/  IABS R17, R9 ;  /* 0x0000000900117213 */ /* 0x000fe20000000000 */
[----:B------:R-:W-:Y:S01]  /*0d60*/  @!P1 IMAD.MOV R7, RZ, RZ, -R7 ;  /* 0x000000ffff079224 */ /* 0x000fe200078e0a07 */
[----:B------:R-:W-:Y:S01]  /*0d70*/  ISETP.GE.AND P1, PT, R20, RZ, PT ;  /* 0x000000ff1400720c */ /* 0x000fe20003f26270 */
[--C-:B------:R-:W-:Y:S01]  /*0d80*/  @!P2 IMAD.IADD R13, R13, 0x1, -R4.reuse ;  /* 0x000000010d0da824 */ /* 0x100fe200078e0a04 */
[----:B------:R-:W-:Y:S01]  /*0d90*/  ISETP.GE.AND P2, PT, R9, RZ, PT ;  /* 0x000000ff0900720c */ /* 0x000fe20003f46270 */
[--C-:B------:R-:W-:Y:S01]  /*0da0*/  @!P4 IMAD.IADD R12, R12, 0x1, -R4.reuse ;  /* 0x000000010c0cc824 */ /* 0x100fe200078e0a04 */
[----:B------:R-:W-:Y:S01]  /*0db0*/  IABS R18, R14 ;  /* 0x0000000e00127213 */ /* 0x000fe20000000000 */
[----:B------:R-:W-:Y:S01]  /*0dc0*/  @!P5 IMAD.IADD R10, R10, 0x1, -R4 ;  /* 0x000000010a0ad824 */ /* 0x000fe200078e0a04 */
[C---:B------:R-:W-:Y:S01]  /*0dd0*/  ISETP.GT.U32.AND P5, PT, R4.reuse, R15, PT ;  /* 0x0000000f0400720c */ /* 0x040fe20003fa4070 */
[----:B------:R-:W-:Y:S01]  /*0de0*/  IMAD.MOV.U32 R9, RZ, RZ, R13 ;  /* 0x000000ffff097224 */ /* 0x000fe200078e000d */
[----:B------:R-:W-:Y:S01]  /*0df0*/  ISETP.GT.U32.AND P4, PT, R4, R12, PT ;  /* 0x0000000c0400720c */ /* 0x000fe20003f84070 */
[----:B------:R-:W-:Y:S01]  /*0e00*/  IMAD.HI.U32 R13, R11, R17, RZ ;  /* 0x000000110b0d7227 */ /* 0x000fe200078e00ff */
[----:B------:R-:W-:-:S03]  /*0e10*/  IABS R20, R21 ;  /* 0x0000001500147213 */ /* 0x000fc60000000000 */
[----:B------:R-:W-:Y:S01]  /*0e20*/  @!P0 IMAD.MOV R9, RZ, RZ, -R9 ;  /* 0x000000ffff098224 */ /* 0x000fe200078e0a09 */
[----:B------:R-:W-:Y:S01]  /*0e30*/  ISETP.GE.AND P0, PT, R14, RZ, PT ;  /* 0x000000ff0e00720c */ /* 0x000fe20003f06270 */
[----:B------:R-:W-:-:S04]  /*0e40*/  IMAD.HI.U32 R14, R11, R18, RZ ;  /* 0x000000120b0e7227 */ /* 0x000fc800078e00ff */
[----:B------:R-:W-:Y:S02]  /*0e50*/  IMAD.MOV R13, RZ, RZ, -R13 ;  /* 0x000000ffff0d7224 */ /* 0x000fe400078e0a0d */
[----:B------:R-:W-:Y:S02]  /*0e60*/  IMAD.MOV R19, RZ, RZ, -R14 ;  /* 0x000000ffff137224 */ /* 0x000fe400078e0a0e */
[----:B------:R-:W-:Y:S02]  /*0e70*/  IMAD R14, R4, R13, R17 ;  /* 0x0000000d040e7224 */ /* 0x000fe400078e0211 */
[--C-:B------:R-:W-:Y:S02]  /*0e80*/  @!P5 IMAD.IADD R15, R15, 0x1, -R4.reuse ;  /* 0x000000010f0fd824 */ /* 0x100fe400078e0a04 */
[----:B------:R-:W-:Y:S01]  /*0e90*/  @!P4 IMAD.IADD R12, R12, 0x1, -R4 ;  /* 0x000000010c0cc824 */ /* 0x000fe200078e0a04 */
[C---:B------:R-:W-:Y:S01]  /*0ea0*/  ISETP.GT.U32.AND P4, PT, R4.reuse, R14, PT ;  /* 0x0000000e0400720c */ /* 0x040fe20003f84070 */
[----:B------:R-:W-:Y:S01]  /*0eb0*/  IMAD.HI.U32 R16, R11, R20, RZ ;  /* 0x000000140b107227 */ /* 0x000fe200078e00ff */
[----:B------:R-:W-:-:S03]  /*0ec0*/  ISETP.GT.U32.AND P5, PT, R4, R15, PT ;  /* 0x0000000f0400720c */ /* 0x000fc60003fa4070 */
[----:B------:R-:W-:Y:S02]  /*0ed0*/  IMAD.MOV R13, RZ, RZ, -R16 ;  /* 0x000000ffff0d7224 */ /* 0x000fe400078e0a10 */
[C---:B------:R-:W-:Y:S01]  /*0ee0*/  IMAD R17, R4.reuse, R19, R18 ;  /* 0x0000001304117224 */ /* 0x040fe200078e0212 */
[----:B------:R-:W-:Y:S01]  /*0ef0*/  IABS R19, R23 ;  /* 0x0000001700137213 */ /* 0x000fe20000000000 */
[----:B------:R-:W-:Y:S02]  /*0f00*/  IMAD R16, R4, R13, R20 ;  /* 0x0000000d04107224 */ /* 0x000fe400078e0214 */
[----:B------:R-:W-:Y:S02]  /*0f10*/  @!P3 IMAD.MOV R12, RZ, RZ, -R12 ;  /* 0x000000ffff0cb224 */ /* 0x000fe400078e0a0c */
[--C-:B------:R-:W-:Y:S01]  /*0f20*/  @!P4 IMAD.IADD R14, R14, 0x1, -R4.reuse ;  /* 0x000000010e0ec824 */ /* 0x100fe200078e0a04 */
[C---:B------:R-:W-:Y:S01]  /*0f30*/  ISETP.GT.U32.AND P4, PT, R4.reuse, R16, PT ;  /* 0x000000100400720c */ /* 0x040fe20003f84070 */
[----:B------:R-:W-:Y:S01]  /*0f40*/  @!P5 IMAD.IADD R15, R15, 0x1, -R4 ;  /* 0x000000010f0fd824 */ /* 0x000fe200078e0a04 */
[C---:B------:R-:W-:Y:S01]  /*0f50*/  ISETP.GT.U32.AND P5, PT, R4.reuse, R17, PT ;  /* 0x000000110400720c */ /* 0x040fe20003fa4070 */
[----:B------:R-:W-:Y:S01]  /*0f60*/  IMAD.HI.U32 R18, R11, R19, RZ ;  /* 0x000000130b127227 */ /* 0x000fe200078e00ff */
[----:B------:R-:W-:-:S03]  /*0f70*/  ISETP.GT.U32.AND P3, PT, R4, R14, PT ;  /* 0x0000000e0400720c */ /* 0x000fc60003f64070 */
[----:B------:R-:W-:Y:S02]  /*0f80*/  IMAD.MOV R18, RZ, RZ, -R18 ;  /* 0x000000ffff127224 */ /* 0x000fe400078e0a12 */
[----:B------:R-:W-:Y:S01]  /*0f90*/  @!P6 IMAD.MOV R10, RZ, RZ, -R10 ;  /* 0x000000ffff0ae224 */ /* 0x000fe200078e0a0a */
[----:B------:R-:W-:Y:S01]  /*0fa0*/  ISETP.GE.AND P6, PT, R21, RZ, PT ;  /* 0x000000ff1500720c */ /* 0x000fe20003fc6270 */
[----:B------:R-:W-:Y:S01]  /*0fb0*/  IMAD R19, R4, R18, R19 ;  /* 0x0000001204137224 */ /* 0x000fe200078e0213 */
[----:B------:R-:W-:Y:S01]  /*0fc0*/  IABS R21, R25 ;  /* 0x0000001900157213 */ /* 0x000fe20000000000 */
[--C-:B------:R-:W-:Y:S02]  /*0fd0*/  @!P4 IMAD.IADD R16, R16, 0x1, -R4.reuse ;  /* 0x000000011010c824 */ /* 0x100fe400078e0a04 */
[--C-:B------:R-:W-:Y:S02]  /*0fe0*/  @!P5 IMAD.IADD R17, R17, 0x1, -R4.reuse ;  /* 0x000000011111d824 */ /* 0x100fe400078e0a04 */
[----:B------:R-:W-:Y:S01]  /*0ff0*/  @!P3 IMAD.IADD R14, R14, 0x1, -R4 ;  /* 0x000000010e0eb824 */ /* 0x000fe200078e0a04 */
[C---:B------:R-:W-:Y:S01]  /*1000*/  ISETP.GT.U32.AND P3, PT, R4.reuse, R19, PT ;  /* 0x000000130400720c */ /* 0x040fe20003f64070 */
[----:B------:R-:W-:Y:S01]  /*1010*/  IMAD.MOV.U32 R13, RZ, RZ, R15 ;  /* 0x000000ffff0d7224 */ /* 0x000fe200078e000f */
[C---:B------:R-:W-:Y:S01]  /*1020*/  ISETP.GT.U32.AND P5, PT, R4.reuse, R17, PT ;  /* 0x000000110400720c */ /* 0x040fe20003fa4070 */
[----:B------:R-:W-:Y:S01]  /*1030*/  IMAD.HI.U32 R15, R11, R21, RZ ;  /* 0x000000150b0f7227 */ /* 0x000fe200078e00ff */
[----:B------:R-:W-:-:S03]  /*1040*/  ISETP.GT.U32.AND P4, PT, R4, R16, PT ;  /* 0x000000100400720c */ /* 0x000fc60003f84070 */
[----:B------:R-:W-:-:S04]  /*1050*/  IMAD.HI.U32 R18, R11, R22, RZ ;  /* 0x000000160b127227 */ /* 0x000fc800078e00ff */
[----:B------:R-:W-:Y:S01]  /*1060*/  @!P1 IMAD.MOV R13, RZ, RZ, -R13 ;  /* 0x000000ffff0d9224 */ /* 0x000fe200078e0a0d */
[----:B------:R-:W-:Y:S01]  /*1070*/  ISETP.GE.AND P1, PT, R23, RZ, PT ;  /* 0x000000ff1700720c */ /* 0x000fe20003f26270 */
[----:B------:R-:W-:Y:S02]  /*1080*/  IMAD.MOV R15, RZ, RZ, -R15 ;  /* 0x000000ffff0f7224 */ /* 0x000fe400078e0a0f */
[----:B------:R-:W-:-:S04]  /*1090*/  IMAD.HI.U32 R20, R11, R24, RZ ;  /* 0x000000180b147227 */ /* 0x000fc800078e00ff */
[----:B------:R-:W-:Y:S02]  /*10a0*/  IMAD.MOV R23, RZ, RZ, -R18 ;  /* 0x000000ffff177224 */ /* 0x000fe400078e0a12 */
[C---:B------:R-:W-:Y:S02]  /*10b0*/  IMAD R18, R4.reuse, R15, R21 ;  /* 0x0000000f04127224 */ /* 0x040fe400078e0215 */
[----:B------:R-:W-:Y:S02]  /*10c0*/  IMAD.MOV R15, RZ, RZ, -R20 ;  /* 0x000000ffff0f7224 */ /* 0x000fe400078e0a14 */
[C---:B------:R-:W-:Y:S02]  /*10d0*/  IMAD R21, R4.reuse, R23, R22 ;  /* 0x0000001704157224 */ /* 0x040fe400078e0216 */
[--C-:B------:R-:W-:Y:S01]  /*10e0*/  @!P3 IMAD.IADD R19, R19, 0x1, -R4.reuse ;  /* 0x000000011313b824 */ /* 0x100fe200078e0a04 */
[C---:B------:R-:W-:Y:S01]  /*10f0*/  ISETP.GT.U32.AND P3, PT, R4.reuse, R18, PT ;  /* 0x000000120400720c */ /* 0x040fe20003f64070 */
[----:B------:R-:W-:Y:S01]  /*1100*/  @!P5 IMAD.IADD R17, R17, 0x1, -R4 ;  /* 0x000000011111d824 */ /* 0x000fe200078e0a04 */
[----:B------:R-:W-:Y:S01]  /*1110*/  ISETP.GE.AND P5, PT, R25, RZ, PT ;  /* 0x000000ff1900720c */ /* 0x000fe20003fa6270 */
[----:B------:R-:W-:Y:S01]  /*1120*/  IMAD R20, R4, R15, R24 ;  /* 0x0000000f04147224 */ /* 0x000fe200078e0218 */
[----:B------:R-:W-:Y:S01]  /*1130*/  IABS R25, R29 ;  /* 0x0000001d00197213 */ /* 0x000fe20000000000 */
[----:B------:R-:W-:Y:S01]  /*1140*/  @!P4 IMAD.IADD R16, R16, 0x1, -R4 ;  /* 0x000000011010c824 */ /* 0x000fe200078e0a04 */
[C---:B------:R-:W-:Y:S01]  /*1150*/  ISETP.GT.U32.AND P4, PT, R4.reuse, R21, PT ;  /* 0x000000150400720c */ /* 0x040fe20003f84070 */
[----:B------:R-:W-:Y:S01]  /*1160*/  @!P2 IMAD.MOV R14, RZ, RZ, -R14 ;  /* 0x000000ffff0ea224 */ /* 0x000fe200078e0a0e */
[----:B------:R-:W-:Y:S01]  /*1170*/  ISETP.GT.U32.AND P2, PT, R4, R19, PT ;  /* 0x000000130400720c */ /* 0x000fe20003f44070 */
[----:B------:R-:W-:-:S02]  /*1180*/  VIADD R22, R5, 0x188 ;  /* 0x0000018805167836 */ /* 0x000fc40000000000 */
[----:B------:R-:W-:Y:S02]  /*1190*/  IMAD.MOV.U32 R15, RZ, RZ, R17 ;  /* 0x000000ffff0f7224 */ /* 0x000fe400078e0011 */
[----:B------:R-:W-:Y:S01]  /*11a0*/  @!P6 IMAD.MOV R16, RZ, RZ, -R16 ;  /* 0x000000ffff10e224 */ /* 0x000fe200078e0a10 */
[----:B------:R-:W-:Y:S01]  /*11b0*/  ISETP.GT.U32.AND P6, PT, R4, R20, PT ;  /* 0x000000140400720c */ /* 0x000fe20003fc4070 */
[----:B------:R-:W-:Y:S01]  /*11c0*/  @!P0 IMAD.MOV R15, RZ, RZ, -R15 ;  /* 0x000000ffff0f8224 */ /* 0x000fe200078e0a0f */
[----:B------:R-:W-:Y:S01]  /*11d0*/  IABS R23, R22 ;  /* 0x0000001600177213 */ /* 0x000fe20000000000 */
[----:B------:R-:W-:Y:S01]  /*11e0*/  @!P3 IMAD.IADD R18, R18, 0x1, -R4 ;  /* 0x000000011212b824 */ /* 0x000fe200078e0a04 */
[----:B------:R-:W-:Y:S01]  /*11f0*/  ISETP.GE.AND P0, PT, R26, RZ, PT ;  /* 0x000000ff1a00720c */ /* 0x000fe20003f06270 */
[----:B------:R-:W-:Y:S01]  /*1200*/  VIADD R26, R5, 0x180 ;  /* 0x00000180051a7836 */ /* 0x000fe20000000000 */
[----:B------:R-:W-:Y:S01]  /*1210*/  ISETP.GE.AND P3, PT, R22, RZ, PT ;  /* 0x000000ff1600720c */ /* 0x000fe20003f66270 */
[----:B------:R-:W-:-:S03]  /*1220*/  IMAD.HI.U32 R17, R11, R23, RZ ;  /* 0x000000170b117227 */ /* 0x000fc600078e00ff */
[----:B------:R-:W-:Y:S01]  /*1230*/  IABS R24, R26 ;  /* 0x0000001a00187213 */ /* 0x000fe20000000000 */
[--C-:B------:R-:W-:Y:S01]  /*1240*/  @!P4 IMAD.IADD R21, R21, 0x1, -R4.reuse ;  /* 0x000000011515c824 */ /* 0x100fe200078e0a04 */
[----:B------:R-:W-:Y:S01]  /*1250*/  ISETP.GT.U32.AND P4, PT, R4, R18, PT ;  /* 0x000000120400720c */ /* 0x000fe20003f84070 */
[--C-:B------:R-:W-:Y:S01]  /*1260*/  @!P2 IMAD.IADD R19, R19, 0x1, -R4.reuse ;  /* 0x000000011313a824 */ /* 0x100fe200078e0a04 */
[----:B------:R-:W-:Y:S01]  /*1270*/  ISETP.GE.AND P2, PT, R27, RZ, PT ;  /* 0x000000ff1b00720c */ /* 0x000fe20003f46270 */
[----:B------:R-:W-:Y:S01]  /*1280*/  IMAD.MOV R22, RZ, RZ, -R17 ;  /* 0x000000ffff167224 */ /* 0x000fe200078e0a11 */
[----:B------:R-:W-:Y:S01]  /*1290*/  IABS R27, R30 ;  /* 0x0000001e001b7213 */ /* 0x000fe20000000000 */
[----:B------:R-:W-:Y:S01]  /*12a0*/  @!P6 IMAD.IADD R20, R20, 0x1, -R4 ;  /* 0x000000011414e824 */ /* 0x000fe200078e0a04 */
[----:B------:R-:W-:Y:S01]  /*12b0*/  ISETP.GT.U32.AND P6, PT, R4, R21, PT ;  /* 0x000000150400720c */ /* 0x000fe20003fc4070 */
[----:B------:R-:W-:Y:S02]  /*12c0*/  IMAD.MOV.U32 R17, RZ, RZ, R19 ;  /* 0x000000ffff117224 */ /* 0x000fe400078e0013 */
[----:B------:R-:W-:-:S04]  /*12d0*/  IMAD.HI.U32 R19, R11, R24, RZ ;  /* 0x000000180b137227 */ /* 0x000fc800078e00ff */
[----:B------:R-:W-:Y:S02]  /*12e0*/  IMAD.MOV R19, RZ, RZ, -R19 ;  /* 0x000000ffff137224 */ /* 0x000fe400078e0a13 */
[C---:B------:R-:W-:Y:S02]  /*12f0*/  IMAD R23, R4.reuse, R22, R23 ;  /* 0x0000001604177224 */ /* 0x040fe400078e0217 */
[C---:B------:R-:W-:Y:S02]  /*1300*/  IMAD R22, R4.reuse, R19, R24 ;  /* 0x0000001304167224 */ /* 0x040fe400078e0218 */
[--C-:B------:R-:W-:Y:S02]  /*1310*/  @!P6 IMAD.IADD R21, R21, 0x1, -R4.reuse ;  /* 0x000000011515e824 */ /* 0x100fe400078e0a04 */
[----:B------:R-:W-:Y:S01]  /*1320*/  @!P1 IMAD.MOV R17, RZ, RZ, -R17 ;  /* 0x000000ffff119224 */ /* 0x000fe200078e0a11 */
[----:B------:R-:W-:Y:S01]  /*1330*/  ISETP.GT.U32.AND P6, PT, R4, R22, PT ;  /* 0x000000160400720c */ /* 0x000fe20003fc4070 */
[----:B------:R-:W-:Y:S01]  /*1340*/  @!P4 IMAD.IADD R18, R18, 0x1, -R4 ;  /* 0x000000011212c824 */ /* 0x000fe200078e0a04 */
[C---:B------:R-:W-:Y:S01]  /*1350*/  ISETP.GT.U32.AND P1, PT, R4.reuse, R20, PT ;  /* 0x000000140400720c */ /* 0x040fe20003f24070 */
[----:B------:R-:W-:Y:S01]  /*1360*/  IMAD.HI.U32 R19, R11, R25, RZ ;  /* 0x000000190b137227 */ /* 0x000fe200078e00ff */
[----:B------:R-:W-:-:S03]  /*1370*/  ISETP.GT.U32.AND P4, PT, R4, R23, PT ;  /* 0x000000170400720c */ /* 0x000fc60003f84070 */
[----:B------:R-:W-:-:S04]  /*1380*/  IMAD.HI.U32 R24, R11, R27, RZ ;  /* 0x0000001b0b187227 */ /* 0x000fc800078e00ff */
[----:B------:R-:W-:Y:S02]  /*1390*/  @!P5 IMAD.MOV R18, RZ, RZ, -R18 ;  /* 0x000000ffff12d224 */ /* 0x000fe400078e0a12 */
[--C-:B------:R-:W-:Y:S02]  /*13a0*/  @!P6 IMAD.IADD R22, R22, 0x1, -R4.reuse ;  /* 0x000000011616e824 */ /* 0x100fe400078e0a04 */
[----:B------:R-:W-:Y:S01]  /*13b0*/  @!P1 IMAD.IADD R20, R20, 0x1, -R4 ;  /* 0x0000000114149824 */ /* 0x000fe200078e0a04 */
[----:B------:R-:W-:Y:S01]  /*13c0*/  ISETP.GE.AND P1, PT, R26, RZ, PT ;  /* 0x000000ff1a00720c */ /* 0x000fe20003f26270 */
[----:B------:R-:W-:Y:S01]  /*13d0*/  IMAD.MOV R19, RZ, RZ, -R19 ;  /* 0x000000ffff137224 */ /* 0x000fe200078e0a13 */
[----:B------:R-:W-:Y:S01]  /*13e0*/  ISETP.GT.U32.AND P5, PT, R4, R22, PT ;  /* 0x000000160400720c */ /* 0x000fe20003fa4070 */
[----:B------:R-:W-:-:S04]  /*13f0*/  IMAD.HI.U32 R26, R11, R28, RZ ;  /* 0x0000001c0b1a7227 */ /* 0x000fc800078e00ff */
[----:B------:R-:W-:Y:S02]  /*1400*/  IMAD.MOV R24, RZ, RZ, -R24 ;  /* 0x000000ffff187224 */ /* 0x000fe400078e0a18 */
[----:B------:R-:W-:Y:S01]  /*1410*/  @!P4 IMAD.IADD R23, R23, 0x1, -R4 ;  /* 0x000000011717c824 */ /* 0x000fe200078e0a04 */
[----:B------:R-:W-:Y:S01]  /*1420*/  ISETP.GE.AND P4, PT, R29, RZ, PT ;  /* 0x000000ff1d00720c */ /* 0x000fe20003f86270 */
[C---:B------:R-:W-:Y:S02]  /*1430*/  IMAD R25, R4.reuse, R19, R25 ;  /* 0x0000001304197224 */ /* 0x040fe400078e0219 */
[----:B------:R-:W-:Y:S01]  /*1440*/  IMAD.MOV R29, RZ, RZ, -R26 ;  /* 0x000000ffff1d7224 */ /* 0x000fe200078e0a1a */
[C---:B------:R-:W-:Y:S01]  /*1450*/  ISETP.GT.U32.AND P6, PT, R4.reuse, R23, PT ;  /* 0x000000170400720c */ /* 0x040fe20003fc4070 */
[----:B------:R-:W-:Y:S02]  /*1460*/  IMAD.MOV.U32 R19, RZ, RZ, R21 ;  /* 0x000000ffff137224 */ /* 0x000fe400078e0015 */
[----:B------:R-:W-:-:S02]  /*1470*/  IMAD R27, R4, R24, R27 ;  /* 0x00000018041b7224 */ /* 0x000fc400078e021b */
[----:B------:R-:W-:Y:S01]  /*1480*/  @!P0 IMAD.MOV R19, RZ, RZ, -R19 ;  /* 0x000000ffff138224 */ /* 0x000fe200078e0a13 */
[C---:B------:R-:W-:Y:S01]  /*1490*/  ISETP.GT.U32.AND P0, PT, R4.reuse, R25, PT ;  /* 0x000000190400720c */ /* 0x040fe20003f04070 */
[C---:B------:R-:W-:Y:S01]  /*14a0*/  IMAD R24, R4.reuse, R29, R28 ;  /* 0x0000001d04187224 */ /* 0x040fe200078e021c */
[----:B------:R-:W-:Y:S01]  /*14b0*/  IABS R29, R33 ;  /* 0x00000021001d7213 */ /* 0x000fe20000000000 */
[----:B------:R-:W-:Y:S01]  /*14c0*/  @!P2 IMAD.MOV R20, RZ, RZ, -R20 ;  /* 0x000000ffff14a224 */ /* 0x000fe200078e0a14 */
[----:B------:R-:W-:Y:S01]  /*14d0*/  ISETP.GT.U32.AND P2, PT, R4, R27, PT ;  /* 0x0000001b0400720c */ /* 0x000fe20003f44070 */
[--C-:B------:R-:W-:Y:S01]  /*14e0*/  @!P5 IMAD.IADD R22, R22, 0x1, -R4.reuse ;  /* 0x000000011616d824 */ /* 0x100fe200078e0a04 */
[----:B------:R-:W-:Y:S01]  /*14f0*/  ISETP.GT.U32.AND P5, PT, R4, R24, PT ;  /* 0x000000180400720c */ /* 0x000fe20003fa4070 */
[----:B------:R-:W-:Y:S01]  /*1500*/  @!P6 IMAD.IADD R23, R23, 0x1, -R4 ;  /* 0x000000011717e824 */ /* 0x000fe200078e0a04 */
[----:B------:R-:W-:Y:S01]  /*1510*/  IABS R28, R34 ;  /* 0x00000022001c7213 */ /* 0x000fe20000000000 */
[----:B------:R-:W-:Y:S01]  /*1520*/  IMAD.HI.U32 R26, R11, R29, RZ ;  /* 0x0000001d0b1a7227 */ /* 0x000fe200078e00ff */
[----:B------:R-:W-:-:S02]  /*1530*/  ISETP.GE.AND P6, PT, R30, RZ, PT ;  /* 0x000000ff1e00720c */ /* 0x000fc40003fc6270 */
[----:B------:R-:W-:Y:S01]  /*1540*/  IABS R30, R35 ;  /* 0x00000023001e7213 */ /* 0x000fe20000000000 */
[--C-:B------:R-:W-:Y:S01]  /*1550*/  @!P0 IMAD.IADD R25, R25, 0x1, -R4.reuse ;  /* 0x0000000119198824 */ /* 0x100fe200078e0a04 */
[----:B------:R-:W-:Y:S01]  /*1560*/  ISETP.GE.AND P0, PT, R31, RZ, PT ;  /* 0x000000ff1f00720c */ /* 0x000fe20003f06270 */
[----:B------:R-:W-:Y:S02]  /*1570*/  IMAD.MOV.U32 R21, RZ, RZ, R23 ;  /* 0x000000ffff157224 */ /* 0x000fe400078e0017 */
[--C-:B------:R-:W-:Y:S01]  /*1580*/  @!P2 IMAD.IADD R27, R27, 0x1, -R4.reuse ;  /* 0x000000011b1ba824 */ /* 0x100fe200078e0a04 */
[----:B------:R-:W-:Y:S01]  /*1590*/  ISETP.GT.U32.AND P2, PT, R4, R25, PT ;  /* 0x000000190400720c */ /* 0x000fe20003f44070 */
[----:B------:R-:W-:Y:S02]  /*15a0*/  @!P5 IMAD.IADD R24, R24, 0x1, -R4 ;  /* 0x000000011818d824 */ /* 0x000fe400078e0a04 */
[----:B------:R-:W-:Y:S01]  /*15b0*/  IMAD.HI.U32 R23, R11, R28, RZ ;  /* 0x0000001c0b177227 */ /* 0x000fe200078e00ff */
[----:B------:R-:W-:-:S03]  /*15c0*/  ISETP.GT.U32.AND P5, PT, R4, R27, PT ;  /* 0x0000001b0400720c */ /* 0x000fc60003fa4070 */
[----:B------:R-:W-:Y:S02]  /*15d0*/  IMAD.MOV R26, RZ, RZ, -R26 ;  /* 0x000000ffff1a7224 */ /* 0x000fe400078e0a1a */
[----:B------:R-:W-:Y:S02]  /*15e0*/  IMAD.MOV R23, RZ, RZ, -R23 ;  /* 0x000000ffff177224 */ /* 0x000fe400078e0a17 */
[C---:B------:R-:W-:Y:S02]  /*15f0*/  IMAD R29, R4.reuse, R26, R29 ;  /* 0x0000001a041d7224 */ /* 0x040fe400078e021d */
[C---:B------:R-:W-:Y:S02]  /*1600*/  IMAD R26, R4.reuse, R23, R28 ;  /* 0x00000017041a7224 */ /* 0x040fe400078e021c */
[--C-:B------:R-:W-:Y:S01]  /*1610*/  @!P2 IMAD.IADD R25, R25, 0x1, -R4.reuse ;  /* 0x000000011919a824 */ /* 0x100fe200078e0a04 */
[C---:B------:R-:W-:Y:S01]  /*1620*/  ISETP.GT.U32.AND P2, PT, R4.reuse, R29, PT ;  /* 0x0000001d0400720c */ /* 0x040fe20003f44070 */
[----:B------:R-:W-:Y:S01]  /*1630*/  @!P5 IMAD.IADD R27, R27, 0x1, -R4 ;  /* 0x000000011b1bd824 */ /* 0x000fe200078e0a04 */
[C---:B------:R-:W-:Y:S01]  /*1640*/  ISETP.GT.U32.AND P5, PT, R4.reuse, R26, PT ;  /* 0x0000001a0400720c */ /* 0x040fe20003fa4070 */
[----:B------:R-:W-:Y:S01]  /*1650*/  @!P3 IMAD.MOV R21, RZ, RZ, -R21 ;  /* 0x000000ffff15b224 */ /* 0x000fe200078e0a15 */
[----:B------:R-:W-:Y:S01]  /*1660*/  ISETP.GT.U32.AND P3, PT, R4, R24, PT ;  /* 0x000000180400720c */ /* 0x000fe20003f64070 */
[----:B------:R-:W-:-:S04]  /*1670*/  IMAD.HI.U32 R23, R11, R30, RZ ;  /* 0x0000001e0b177227 */ /* 0x000fc800078e00ff */
[----:B------:R-:W-:Y:S02]  /*1680*/  IMAD.MOV R31, RZ, RZ, -R23 ;  /* 0x000000ffff1f7224 */ /* 0x000fe400078e0a17 */
[----:B------:R-:W-:Y:S02]  /*1690*/  @!P1 IMAD.MOV R22, RZ, RZ, -R22 ;  /* 0x000000ffff169224 */ /* 0x000fe400078e0a16 */
[--C-:B------:R-:W-:Y:S01]  /*16a0*/  @!P2 IMAD.IADD R29, R29, 0x1, -R4.reuse ;  /* 0x000000011d1da824 */ /* 0x100fe200078e0a04 */
[----:B------:R-:W-:Y:S01]  /*16b0*/  ISETP.GE.AND P2, PT, R34, RZ, PT ;  /* 0x000000ff2200720c */ /* 0x000fe20003f46270 */
[--C-:B------:R-:W-:Y:S02]  /*16c0*/  @!P5 IMAD.IADD R26, R26, 0x1, -R4.reuse ;  /* 0x000000011a1ad824 */ /* 0x100fe400078e0a04 */
[----:B------:R-:W-:Y:S01]  /*16d0*/  @!P3 IMAD.IADD R24, R24, 0x1, -R4 ;  /* 0x000000011818b824 */ /* 0x000fe200078e0a04 */
[----:B------:R-:W-:Y:S01]  /*16e0*/  ISETP.GE.AND P3, PT, R33, RZ, PT ;  /* 0x000000ff2100720c */ /* 0x000fe20003f66270 */
[----:B------:R-:W-:Y:S01]  /*16f0*/  IMAD.HI.U32 R23, R11, R32, RZ ;  /* 0x000000200b177227 */ /* 0x000fe200078e00ff */
[----:B------:R-:W-:-:S02]  /*1700*/  IABS R33, R37 ;  /* 0x0000002500217213 */ /* 0x000fc40000000000 */
[C---:B------:R-:W-:Y:S01]  /*1710*/  ISETP.GT.U32.AND P5, PT, R4.reuse, R29, PT ;  /* 0x0000001d0400720c */ /* 0x040fe20003fa4070 */
[C---:B------:R-:W-:Y:S01]  /*1720*/  IMAD R28, R4.reuse, R31, R30 ;  /* 0x0000001f041c7224 */ /* 0x040fe200078e021e */
[----:B------:R-:W-:Y:S01]  /*1730*/  ISETP.GT.U32.AND P1, PT, R4, R26, PT ;  /* 0x0000001a0400720c */ /* 0x000fe20003f24070 */
[----:B------:R-:W-:Y:S02]  /*1740*/  IMAD.MOV.U32 R30, RZ, RZ, R33 ;  /* 0x000000ffff1e7224 */ /* 0x000fe400078e0021 */
[----:B------:R-:W-:Y:S02]  /*1750*/  IMAD.MOV R31, RZ, RZ, -R23 ;  /* 0x000000ffff1f7224 */ /* 0x000fe400078e0a17 */
[----:B------:R-:W-:Y:S02]  /*1760*/  IMAD.MOV.U32 R23, RZ, RZ, R25 ;  /* 0x000000ffff177224 */ /* 0x000fe400078e0019 */
[----:B------:R-:W-:Y:S02]  /*1770*/  IMAD.MOV.U32 R25, RZ, RZ, R27 ;  /* 0x000000ffff197224 */ /* 0x000fe400078e001b */
[----:B------:R-:W-:-:S04]  /*1780*/  IMAD.HI.U32 R27, R11, R30, RZ ;  /* 0x0000001e0b1b7227 */ /* 0x000fc800078e00ff */
[C---:B------:R-:W-:Y:S02]  /*1790*/  IMAD R31, R4.reuse, R31, R32 ;  /* 0x0000001f041f7224 */ /* 0x040fe400078e0220 */
[----:B------:R-:W-:Y:S01]  /*17a0*/  @!P4 IMAD.MOV R23, RZ, RZ, -R23 ;  /* 0x000000ffff17c224 */ /* 0x000fe200078e0a17 */
[----:B------:R-:W-:Y:S01]  /*17b0*/  ISETP.GT.U32.AND P4, PT, R4, R28, PT ;  /* 0x0000001c0400720c */ /* 0x000fe20003f84070 */
[----:B------:R-:W-:Y:S02]  /*17c0*/  IMAD.MOV R27, RZ, RZ, -R27 ;  /* 0x000000ffff1b7224 */ /* 0x000fe400078e0a1b */
[--C-:B------:R-:W-:Y:S01]  /*17d0*/  @!P5 IMAD.IADD R29, R29, 0x1, -R4.reuse ;  /* 0x000000011d1dd824 */ /* 0x100fe200078e0a04 */
[----:B------:R-:W-:Y:S01]  /*17e0*/  ISETP.GE.AND P5, PT, R37, RZ, PT ;  /* 0x000000ff2500720c */ /* 0x000fe20003fa6270 */
[----:B------:R-:W-:Y:S01]  /*17f0*/  @!P1 IMAD.IADD R26, R26, 0x1, -R4 ;  /* 0x000000011a1a9824 */ /* 0x000fe200078e0a04 */
[C---:B------:R-:W-:Y:S01]  /*1800*/  ISETP.GT.U32.AND P1, PT, R4.reuse, R31, PT ;  /* 0x0000001f0400720c */ /* 0x040fe20003f24070 */
[----:B------:R-:W-:-:S02]  /*1810*/  IMAD R30, R4, R27, R30 ;  /* 0x0000001b041e7224 */ /* 0x000fc400078e021e */
[----:B------:R-:W-:Y:S02]  /*1820*/  IMAD.MOV.U32 R27, RZ, RZ, R29 ;  /* 0x000000ffff1b7224 */ /* 0x000fe400078e001d */
[C---:B------:R-:W-:Y:S02]  /*1830*/  VIADD R32, R5.reuse, 0x138 ;  /* 0x0000013805207836 */ /* 0x040fe40000000000 */
[----:B------:R-:W-:Y:S01]  /*1840*/  @!P3 IMAD.MOV R27, RZ, RZ, -R27 ;  /* 0x000000ffff1bb224 */ /* 0x000fe200078e0a1b */
[----:B------:R-:W-:Y:S01]  /*1850*/  ISETP.GT.U32.AND P3, PT, R4, R30, PT ;  /* 0x0000001e0400720c */ /* 0x000fe20003f64070 */
[--C-:B------:R-:W-:Y:S01]  /*1860*/  @!P4 IMAD.IADD R28, R28, 0x1, -R4.reuse ;  /* 0x000000011c1cc824 */ /* 0x100fe200078e0a04 */
[----:B------:R-:W-:Y:S01]  /*1870*/  IABS R33, R32 ;  /* 0x0000002000217213 */ /* 0x000fe20000000000 */
[----:B------:R-:W-:Y:S02]  /*1880*/  VIADD R34, R5, 0x130 ;  /* 0x0000013005227836 */ /* 0x000fe40000000000 */
[----:B------:R-:W-:Y:S01]  /*1890*/  @!P1 IMAD.IADD R31, R31, 0x1, -R4 ;  /* 0x000000011f1f9824 */ /* 0x000fe200078e0a04 */
[C---:B------:R-:W-:Y:S01]  /*18a0*/  ISETP.GT.U32.AND P4, PT, R4.reuse, R28, PT ;  /* 0x0000001c0400720c */ /* 0x040fe20003f84070 */
[----:B------:R-:W-:Y:S01]  /*18b0*/  @!P6 IMAD.MOV R25, RZ, RZ, -R25 ;  /* 0x000000ffff19e224 */ /* 0x000fe200078e0a19 */
[----:B------:R-:W-:Y:S01]  /*18c0*/  ISETP.GE.AND P6, PT, R35, RZ, PT ;  /* 0x000000ff2300720c */ /* 0x000fe20003fc6270 */
[----:B------:R-:W-:Y:S01]  /*18d0*/  IMAD.HI.U32 R29, R11, R33, RZ ;  /* 0x000000210b1d7227 */ /* 0x000fe200078e00ff */
[----:B------:R-:W-:-:S02]  /*18e0*/  ISETP.GT.U32.AND P1, PT, R4, R31, PT ;  /* 0x0000001f0400720c */ /* 0x000fc40003f24070 */
[----:B------:R-:W-:Y:S01]  /*18f0*/  IABS R35, R34 ;  /* 0x0000002200237213 */ /* 0x000fe20000000000 */
[----:B------:R-:W-:Y:S01]  /*1900*/  @!P2 IMAD.MOV R26, RZ, RZ, -R26 ;  /* 0x000000ffff1aa224 */ /* 0x000fe200078e0a1a */
[----:B------:R-:W-:Y:S01]  /*1910*/  ISETP.GE.AND P2, PT, R32, RZ, PT ;  /* 0x000000ff2000720c */ /* 0x000fe20003f46270 */
[----:B------:R-:W-:Y:S02]  /*1920*/  VIADD R37, R5, 0x128 ;  /* 0x0000012805257836 */ /* 0x000fe40000000000 */
[----:B------:R-:W-:Y:S02]  /*1930*/  @!P3 IMAD.IADD R30, R30, 0x1, -R4 ;  /* 0x000000011e1eb824 */ /* 0x000fe400078e0a04 */
[----:B------:R-:W-:Y:S02]  /*1940*/  IMAD.MOV R32, RZ, RZ, -R29 ;  /* 0x000000ffff207224 */ /* 0x000fe400078e0a1d */
[----:B------:R-:W-:Y:S01]  /*1950*/  @!P0 IMAD.MOV R24, RZ, RZ, -R24 ;  /* 0x000000ffff188224 */ /* 0x000fe200078e0a18 */
[----:B------:R-:W-:Y:S01]  /*1960*/  ISETP.GE.AND P0, PT, R36, RZ, PT ;  /* 0x000000ff2400720c */ /* 0x000fe20003f06270 */
[----:B------:R-:W-:Y:S01]  /*1970*/  IMAD.HI.U32 R29, R11, R35, RZ ;  /* 0x000000230b1d7227 */ /* 0x000fe200078e00ff */
[----:B------:R-:W-:-:S02]  /*1980*/  IABS R36, R37 ;  /* 0x0000002500247213 */ /* 0x000fc40000000000 */
[C---:B------:R-:W-:Y:S01]  /*1990*/  ISETP.GT.U32.AND P3, PT, R4.reuse, R30, PT ;  /* 0x0000001e0400720c */ /* 0x040fe20003f64070 */
[----:B------:R-:W-:Y:S02]  /*19a0*/  IMAD R33, R4, R32, R33 ;  /* 0x0000002004217224 */ /* 0x000fe400078e0221 */
[--C-:B------:R-:W-:Y:S01]  /*19b0*/  @!P4 IMAD.IADD R28, R28, 0x1, -R4.reuse ;  /* 0x000000011c1cc824 */ /* 0x100fe200078e0a04 */
[----:B------:R-:W-:Y:S01]  /*19c0*/  ISETP.GE.AND P4, PT, R34, RZ, PT ;  /* 0x000000ff2200720c */ /* 0x000fe20003f86270 */
[----:B------:R-:W-:Y:S02]  /*19d0*/  IMAD.MOV R29, RZ, RZ, -R29 ;  /* 0x000000ffff1d7224 */ /* 0x000fe400078e0a1d */
[----:B------:R-:W-:Y:S01]  /*19e0*/  @!P1 IMAD.IADD R31, R31, 0x1, -R4 ;  /* 0x000000011f1f9824 */ /* 0x000fe200078e0a04 */
[----:B------:R-:W-:Y:S01]  /*19f0*/  ISETP.GT.U32.AND P1, PT, R4, R33, PT ;  /* 0x000000210400720c */ /* 0x000fe20003f24070 */
[----:B------:R-:W-:-:S04]  /*1a00*/  IMAD.HI.U32 R34, R11, R36, RZ ;  /* 0x000000240b227227 */ /* 0x000fc800078e00ff */
[----:B------:R-:W-:Y:S02]  /*1a10*/  IMAD R32, R4, R29, R35 ;  /* 0x0000001d04207224 */ /* 0x000fe400078e0223 */
[----:B------:R-:W-:Y:S02]  /*1a20*/  IMAD.MOV R35, RZ, RZ, -R34 ;  /* 0x000000ffff237224 */ /* 0x000fe400078e0a22 */
[----:B------:R-:W-:Y:S02]  /*1a30*/  IMAD.MOV.U32 R29, RZ, RZ, R31 ;  /* 0x000000ffff1d7224 */ /* 0x000fe400078e001f */
[----:B------:R-:W-:Y:S02]  /*1a40*/  @!P3 IMAD.IADD R30, R30, 0x1, -R4 ;  /* 0x000000011e1eb824 */ /* 0x000fe400078e0a04 */
[C---:B------:R-:W-:Y:S02]  /*1a50*/  IMAD R35, R4.reuse, R35, R36 ;  /* 0x0000002304237224 */ /* 0x040fe400078e0224 */
[----:B------:R-:W-:Y:S01]  /*1a60*/  @!P0 IMAD.MOV R29, RZ, RZ, -R29 ;  /* 0x000000ffff1d8224 */ /* 0x000fe200078e0a1d */
[C---:B------:R-:W-:Y:S01]  /*1a70*/  ISETP.GT.U32.AND P0, PT, R4.reuse, R32, PT ;  /* 0x000000200400720c */ /* 0x040fe20003f04070 */
[----:B------:R-:W-:Y:S01]  /*1a80*/  @!P5 IMAD.MOV R30, RZ, RZ, -R30 ;  /* 0x000000ffff1ed224 */ /* 0x000fe200078e0a1e */
[----:B------:R-:W-:Y:S01]  /*1a90*/  ISETP.GT.U32.AND P5, PT, R4, R35, PT ;  /* 0x000000230400720c */ /* 0x000fe20003fa4070 */
[----:B------:R-:W-:-:S02]  /*1aa0*/  VIADD R31, R5, 0x120 ;  /* 0x00000120051f7836 */ /* 0x000fc40000000000 */
[----:B------:R-:W-:Y:S02]  /*1ab0*/  @!P1 IMAD.IADD R33, R33, 0x1, -R4 ;  /* 0x0000000121219824 */ /* 0x000fe400078e0a04 */
[----:B------:R-:W-:Y:S01]  /*1ac0*/  @!P6 IMAD.MOV R28, RZ, RZ, -R28 ;  /* 0x000000ffff1ce224 */ /* 0x000fe200078e0a1c */
[----:B------:R-:W-:Y:S01]  /*1ad0*/  ISETP.GE.AND P3, PT, R31, RZ, PT ;  /* 0x000000ff1f00720c */ /* 0x000fe20003f66270 */
[C---:B------:R-:W-:Y:S01]  /*1ae0*/  VIADD R53, R5.reuse, 0xd0 ;  /* 0x000000d005357836 */ /* 0x040fe20000000000 */
[----:B------:R-:W-:Y:S01]  /*1af0*/  IABS R31, R31 ;  /* 0x0000001f001f7213 */ /* 0x000fe20000000000 */
[----:B------:R-:W-:Y:S01]  /*1b00*/  VIADD R52, R5, 0xd8 ;  /* 0x000000d805347836 */ /* 0x000fe20000000000 */
[----:B------:R-:W-:Y:S01]  /*1b10*/  ISETP.GT.U32.AND P1, PT, R4, R33, PT ;  /* 0x000000210400720c */ /* 0x000fe20003f24070 */
[--C-:B------:R-:W-:Y:S01]  /*1b20*/  @!P0 IMAD.IADD R32, R32, 0x1, -R4.reuse ;  /* 0x0000000120208824 */ /* 0x100fe200078e0a04 */
[----:B------:R-:W-:Y:S01]  /*1b30*/  ISETP.GE.AND P6, PT, R37, RZ, PT ;  /* 0x000000ff2500720c */ /* 0x000fe20003fc6270 */
[----:B------:R-:W-:Y:S01]  /*1b40*/  IMAD.MOV.U32 R36, RZ, RZ, R31 ;  /* 0x000000ffff247224 */ /* 0x000fe200078e001f */
[----:B------:R-:W-:Y:S01]  /*1b50*/  IABS R37, R40 ;  /* 0x0000002800257213 */ /* 0x000fe20000000000 */
[----:B------:R-:W-:Y:S01]  /*1b60*/  @!P5 IMAD.IADD R35, R35, 0x1, -R4 ;  /* 0x000000012323d824 */ /* 0x000fe200078e0a04 */
[----:B------:R-:W-:Y:S01]  /*1b70*/  ISETP.GT.U32.AND P0, PT, R4, R32, PT ;  /* 0x000000200400720c */ /* 0x000fe20003f04070 */
[----:B------:R-:W-:-:S03]  /*1b80*/  IMAD.HI.U32 R31, R11, R36, RZ ;  /* 0x000000240b1f7227 */ /* 0x000fc600078e00ff */
[----:B------:R-:W-:Y:S01]  /*1b90*/  ISETP.GT.U32.AND P5, PT, R4, R35, PT ;  /* 0x000000230400720c */ /* 0x000fe20003fa4070 */
[----:B------:R-:W-:-:S04]  /*1ba0*/  IMAD.HI.U32 R34, R11, R37, RZ ;  /* 0x000000250b227227 */ /* 0x000fc800078e00ff */
[----:B------:R-:W-:Y:S02]  /*1bb0*/  IMAD.MOV R31, RZ, RZ, -R31 ;  /* 0x000000ffff1f7224 */ /* 0x000fe400078e0a1f */
[----:B------:R-:W-:Y:S01]  /*1bc0*/  @!P1 IMAD.IADD R33, R33, 0x1, -R4 ;  /* 0x0000000121219824 */ /* 0x000fe200078e0a04 */
[----:B------:R-:W-:Y:S01]  /*1bd0*/  ISETP.GE.AND P1, PT, R40, RZ, PT ;  /* 0x000000ff2800720c */ /* 0x000fe20003f26270 */
[----:B------:R-:W-:Y:S01]  /*1be0*/  IMAD.MOV R38, RZ, RZ, -R34 ;  /* 0x000000ffff267224 */ /* 0x000fe200078e0a22 */
[----:B------:R-:W-:Y:S01]  /*1bf0*/  IABS R40, R43 ;  /* 0x0000002b00287213 */ /* 0x000fe20000000000 */
[C---:B------:R-:W-:Y:S02]  /*1c00*/  IMAD R34, R4.reuse, R31, R36 ;  /* 0x0000001f04227224 */ /* 0x040fe400078e0224 */
[----:B------:R-:W-:Y:S02]  /*1c10*/  IMAD R37, R4, R38, R37 ;  /* 0x0000002604257224 */ /* 0x000fe400078e0225 */
[----:B------:R-:W-:-:S02]  /*1c20*/  IMAD.MOV.U32 R31, RZ, RZ, R33 ;  /* 0x000000ffff1f7224 */ /* 0x000fc400078e0021 */
[----:B------:R-:W-:-:S04]  /*1c30*/  IMAD.HI.U32 R38, R11, R40, RZ ;  /* 0x000000280b267227 */ /* 0x000fc800078e00ff */
[----:B------:R-:W-:Y:S01]  /*1c40*/  @!P2 IMAD.MOV R31, RZ, RZ, -R31 ;  /* 0x000000ffff1fa224 */ /* 0x000fe200078e0a1f */
[----:B------:R-:W-:Y:S01]  /*1c50*/  ISETP.GT.U32.AND P2, PT, R4, R37, PT ;  /* 0x000000250400720c */ /* 0x000fe20003f44070 */
[----:B------:R-:W-:Y:S01]  /*1c60*/  @!P0 IMAD.IADD R32, R32, 0x1, -R4 ;  /* 0x0000000120208824 */ /* 0x000fe200078e0a04 */
[----:B------:R-:W-:Y:S01]  /*1c70*/  ISETP.GT.U32.AND P0, PT, R4, R34, PT ;  /* 0x000000220400720c */ /* 0x000fe20003f04070 */
[----:B------:R-:W-:-:S04]  /*1c80*/  IMAD.HI.U32 R36, R11, R39, RZ ;  /* 0x000000270b247227 */ /* 0x000fc800078e00ff */
[----:B------:R-:W-:Y:S02]  /*1c90*/  IMAD.MOV R33, RZ, RZ, -R38 ;  /* 0x000000ffff217224 */ /* 0x000fe400078e0a26 */
[----:B------:R-:W-:Y:S02]  /*1ca0*/  @!P5 IMAD.IADD R35, R35, 0x1, -R4 ;  /* 0x000000012323d824 */ /* 0x000fe400078e0a04 */
[----:B------:R-:W-:Y:S02]  /*1cb0*/  IMAD.MOV R36, RZ, RZ, -R36 ;  /* 0x000000ffff247224 */ /* 0x000fe400078e0a24 */
[C---:B------:R-:W-:Y:S02]  /*1cc0*/  IMAD R38, R4.reuse, R33, R40 ;  /* 0x0000002104267224 */ /* 0x040fe400078e0228 */
[----:B------:R-:W-:Y:S02]  /*1cd0*/  IMAD.MOV.U32 R33, RZ, RZ, R35 ;  /* 0x000000ffff217224 */ /* 0x000fe400078e0023 */
[C---:B------:R-:W-:Y:S01]  /*1ce0*/  IMAD R36, R4.reuse, R36, R39 ;  /* 0x0000002404247224 */ /* 0x040fe200078e0227 */
[----:B------:R-:W-:Y:S01]  /*1cf0*/  IABS R39, R44 ;  /* 0x0000002c00277213 */ /* 0x000fe20000000000 */
[----:B------:R-:W-:Y:S01]  /*1d00*/  @!P6 IMAD.MOV R33, RZ, RZ, -R33 ;  /* 0x000000ffff21e224 */ /* 0x000fe200078e0a21 */
[C---:B------:R-:W-:Y:S01]  /*1d10*/  ISETP.GT.U32.AND P6, PT, R4.reuse, R38, PT ;  /* 0x000000260400720c */ /* 0x040fe20003fc4070 */
[--C-:B------:R-:W-:Y:S01]  /*1d20*/  @!P2 IMAD.IADD R37, R37, 0x1, -R4.reuse ;  /* 0x000000012525a824 */ /* 0x100fe200078e0a04 */
[----:B------:R-:W-:Y:S01]  /*1d30*/  ISETP.GT.U32.AND P5, PT, R4, R36, PT ;  /* 0x000000240400720c */ /* 0x000fe20003fa4070 */
[----:B------:R-:W-:-:S02]  /*1d40*/  @!P0 IMAD.IADD R34, R34, 0x1, -R4 ;  /* 0x0000000122228824 */ /* 0x000fc400078e0a04 */
[----:B------:R-:W-:Y:S01]  /*1d50*/  IMAD.MOV.U32 R40, RZ, RZ, R39 ;  /* 0x000000ffff287224 */ /* 0x000fe200078e0027 */
[C---:B------:R-:W-:Y:S01]  /*1d60*/  ISETP.GT.U32.AND P2, PT, R4.reuse, R37, PT ;  /* 0x000000250400720c */ /* 0x040fe20003f44070 */
[----:B------:R-:W-:Y:S01]  /*1d70*/  @!P4 IMAD.MOV R32, RZ, RZ, -R32 ;  /* 0x000000ffff20c224 */ /* 0x000fe200078e0a20 */
[----:B------:R-:W-:Y:S01]  /*1d80*/  ISETP.GE.AND P4, PT, R41, RZ, PT ;  /* 0x000000ff2900720c */ /* 0x000fe20003f86270 */
[----:B------:R-:W-:Y:S01]  /*1d90*/  IMAD.HI.U32 R39, R11, R40, RZ ;  /* 0x000000280b277227 */ /* 0x000fe200078e00ff */
[----:B------:R-:W-:Y:S02]  /*1da0*/  ISETP.GT.U32.AND P0, PT, R4, R34, PT ;  /* 0x000000220400720c */ /* 0x000fe40003f04070 */
[----:B------:R-:W-:Y:S01]  /*1db0*/  IABS R41, R45 ;  /* 0x0000002d00297213 */ /* 0x000fe20000000000 */
[----:B------:R-:W-:Y:S02]  /*1dc0*/  IMAD.MOV R39, RZ, RZ, -R39 ;  /* 0x000000ffff277224 */ /* 0x000fe400078e0a27 */
[----:B------:R-:W-:-:S02]  /*1dd0*/  @!P6 IMAD.IADD R38, R38, 0x1, -R4 ;  /* 0x000000012626e824 */ /* 0x000fc400078e0a04 */
[----:B------:R-:W-:-:S03]  /*1de0*/  IMAD.HI.U32 R35, R11, R41, RZ ;  /* 0x000000290b237227 */ /* 0x000fc600078e00ff */
[C---:B------:R-:W-:Y:S01]  /*1df0*/  ISETP.GT.U32.AND P6, PT, R4.reuse, R38, PT ;  /* 0x000000260400720c */ /* 0x040fe20003fc4070 */
[----:B------:R-:W-:Y:S02]  /*1e00*/  IMAD R39, R4, R39, R40 ;  /* 0x0000002704277224 */ /* 0x000fe400078e0228 */
[----:B------:R-:W-:Y:S02]  /*1e10*/  IMAD.MOV R40, RZ, RZ, -R35 ;  /* 0x000000ffff287224 */ /* 0x000fe400078e0a23 */
[----:B------:R-:W-:-:S04]  /*1e20*/  IMAD.HI.U32 R35, R11, R42, RZ ;  /* 0x0000002a0b237227 */ /* 0x000fc800078e00ff */
[--C-:B------:R-:W-:Y:S01]  /*1e30*/  @!P2 IMAD.IADD R37, R37, 0x1, -R4.reuse ;  /* 0x000000012525a824 */ /* 0x100fe200078e0a04 */
[----:B------:R-:W-:Y:S01]  /*1e40*/  ISETP.GT.U32.AND P2, PT, R4, R39, PT ;  /* 0x000000270400720c */ /* 0x000fe20003f44070 */
[--C-:B------:R-:W-:Y:S01]  /*1e50*/  @!P0 IMAD.IADD R34, R34, 0x1, -R4.reuse ;  /* 0x0000000122228824 */ /* 0x100fe200078e0a04 */
[----:B------:R-:W-:Y:S01]  /*1e60*/  ISETP.GE.AND P0, PT, R43, RZ, PT ;  /* 0x000000ff2b00720c */ /* 0x000fe20003f06270 */
[----:B------:R-:W-:Y:S02]  /*1e70*/  IMAD.MOV R43, RZ, RZ, -R35 ;  /* 0x000000ffff2b7224 */ /* 0x000fe400078e0a23 */
[----:B------:R-:W-:Y:S02]  /*1e80*/  @!P5 IMAD.IADD R36, R36, 0x1, -R4 ;  /* 0x000000012424d824 */ /* 0x000fe400078e0a04 */
[C---:B------:R-:W-:Y:S02]  /*1e90*/  IMAD R41, R4.reuse, R40, R41 ;  /* 0x0000002804297224 */ /* 0x040fe400078e0229 */
[C---:B------:R-:W-:Y:S01]  /*1ea0*/  IMAD R40, R4.reuse, R43, R42 ;  /* 0x0000002b04287224 */ /* 0x040fe200078e022a */
[----:B------:R-:W-:Y:S01]  /*1eb0*/  ISETP.GT.U32.AND P5, PT, R4, R36, PT ;  /* 0x000000240400720c */ /* 0x000fe20003fa4070 */
[----:B------:R-:W-:-:S02]  /*1ec0*/  @!P6 IMAD.IADD R38, R38, 0x1, -R4 ;  /* 0x000000012626e824 */ /* 0x000fc400078e0a04 */
[----:B------:R-:W-:Y:S01]  /*1ed0*/  @!P2 IMAD.IADD R39, R39, 0x1, -R4 ;  /* 0x000000012727a824 */ /* 0x000fe200078e0a04 */
[----:B------:R-:W-:Y:S01]  /*1ee0*/  ISETP.GT.U32.AND P6, PT, R4, R40, PT ;  /* 0x000000280400720c */ /* 0x000fe20003fc4070 */
[----:B------:R-:W-:Y:S01]  /*1ef0*/  @!P3 IMAD.MOV R34, RZ, RZ, -R34 ;  /* 0x000000ffff22b224 */ /* 0x000fe200078e0a22 */
[----:B------:R-:W-:Y:S01]  /*1f00*/  ISETP.GE.AND P2, PT, R45, RZ, PT ;  /* 0x000000ff2d00720c */ /* 0x000fe20003f46270 */
[C---:B------:R-:W-:Y:S01]  /*1f10*/  VIADD R45, R5.reuse, 0xe8 ;  /* 0x000000e8052d7836 */ /* 0x040fe20000000000 */
[----:B------:R-:W-:Y:S01]  /*1f20*/  ISETP.GE.AND P3, PT, R44, RZ, PT ;  /* 0x000000ff2c00720c */ /* 0x000fe20003f66270 */
[----:B------:R-:W-:Y:S01]  /*1f30*/  IMAD.MOV.U32 R35, RZ, RZ, R37 ;  /* 0x000000ffff237224 */ /* 0x000fe200078e0025 */
[----:B------:R-:W-:Y:S01]  /*1f40*/  IABS R44, R49 ;  /* 0x00000031002c7213 */ /* 0x000fe20000000000 */
[----:B------:R-:W-:Y:S01]  /*1f50*/  VIADD R54, R5, 0xc8 ;  /* 0x000000c805367836 */ /* 0x000fe20000000000 */
[----:B------:R-:W-:Y:S01]  /*1f60*/  IABS R43, R45 ;  /* 0x0000002d002b7213 */ /* 0x000fe20000000000 */
[--C-:B------:R-:W-:Y:S01]  /*1f70*/  @!P5 IMAD.IADD R36, R36, 0x1, -R4.reuse ;  /* 0x000000012424d824 */ /* 0x100fe200078e0a04 */
[C---:B------:R-:W-:Y:S01]  /*1f80*/  ISETP.GT.U32.AND P5, PT, R4.reuse, R41, PT ;  /* 0x000000290400720c */ /* 0x040fe20003fa4070 */
[----:B------:R-:W-:Y:S01]  /*1f90*/  @!P1 IMAD.MOV R35, RZ, RZ, -R35 ;  /* 0x000000ffff239224 */ /* 0x000fe200078e0a23 */
[----:B------:R-:W-:Y:S01]  /*1fa0*/  ISETP.GT.U32.AND P1, PT, R4, R39, PT ;  /* 0x000000270400720c */ /* 0x000fe20003f24070 */
[----:B------:R-:W-:Y:S01]  /*1fb0*/  @!P6 IMAD.IADD R40, R40, 0x1, -R4 ;  /* 0x000000012828e824 */ /* 0x000fe200078e0a04 */
[----:B------:R-:W-:Y:S01]  /*1fc0*/  IABS R48, R54 ;  /* 0x0000003600307213 */ /* 0x000fe20000000000 */
[----:B------:R-:W-:-:S03]  /*1fd0*/  IMAD.HI.U32 R37, R11, R43, RZ ;  /* 0x0000002b0b257227 */ /* 0x000fc600078e00ff */
[----:B------:R-:W-:Y:S01]  /*1fe0*/  ISETP.GT.U32.AND P6, PT, R4, R40, PT ;  /* 0x000000280400720c */ /* 0x000fe20003fc4070 */
[----:B------:R-:W-:Y:S02]  /*1ff0*/  IMAD.MOV R42, RZ, RZ, -R37 ;  /* 0x000000ffff2a7224 */ /* 0x000fe400078e0a25 */
[----:B------:R-:W-:-:S04]  /*2000*/  IMAD.HI.U32 R37, R11, R44, RZ ;  /* 0x0000002c0b257227 */ /* 0x000fc800078e00ff */
[----:B------:R-:W-:Y:S02]  /*2010*/  IMAD.MOV R37, RZ, RZ, -R37 ;  /* 0x000000ffff257224 */ /* 0x000fe400078e0a25 */
[----:B------:R-:W-:Y:S02]  /*2020*/  @!P5 IMAD.IADD R41, R41, 0x1, -R4 ;  /* 0x000000012929d824 */ /* 0x000fe400078e0a04 */
[C---:B------:R-:W-:Y:S02]  /*2030*/  IMAD R43, R4.reuse, R42, R43 ;  /* 0x0000002a042b7224 */ /* 0x040fe400078e022b */
[C---:B------:R-:W-:Y:S01]  /*2040*/  IMAD R42, R4.reuse, R37, R44 ;  /* 0x00000025042a7224 */ /* 0x040fe200078e022c */
[----:B------:R-:W-:Y:S01]  /*2050*/  ISETP.GT.U32.AND P5, PT, R4, R41, PT ;  /* 0x000000290400720c */ /* 0x000fe20003fa4070 */
[----:B------:R-:W-:Y:S02]  /*2060*/  @!P6 IMAD.IADD R40, R40, 0x1, -R4 ;  /* 0x000000012828e824 */ /* 0x000fe400078e0a04 */
[----:B------:R-:W-:Y:S01]  /*2070*/  @!P4 IMAD.MOV R36, RZ, RZ, -R36 ;  /* 0x000000ffff24c224 */ /* 0x000fe200078e0a24 */
[----:B------:R-:W-:Y:S01]  /*2080*/  ISETP.GT.U32.AND P6, PT, R4, R42, PT ;  /* 0x0000002a0400720c */ /* 0x000fe20003fc4070 */
[----:B------:R-:W-:Y:S01]  /*2090*/  @!P1 IMAD.IADD R39, R39, 0x1, -R4 ;  /* 0x0000000127279824 */ /* 0x000fe200078e0a04 */
[----:B------:R-:W-:Y:S01]  /*20a0*/  ISETP.GE.AND P4, PT, R46, RZ, PT ;  /* 0x000000ff2e00720c */ /* 0x000fe20003f86270 */
[----:B------:R-:W-:Y:S01]  /*20b0*/  VIADD R56, R5, 0xc0 ;  /* 0x000000c005387836 */ /* 0x000fe20000000000 */
[----:B------:R-:W-:Y:S01]  /*20c0*/  IABS R46, R53 ;  /* 0x00000035002e7213 */ /* 0x000fe20000000000 */
[----:B------:R-:W-:Y:S01]  /*20d0*/  @!P0 IMAD.MOV R38, RZ, RZ, -R38 ;  /* 0x000000ffff268224 */ /* 0x000fe200078e0a26 */
[----:B------:R-:W-:Y:S01]  /*20e0*/  ISETP.GE.AND P1, PT, R45, RZ, PT ;  /* 0x000000ff2d00720c */ /* 0x000fe20003f26270 */
[----:B------:R-:W-:Y:S01]  /*20f0*/  VIADD R58, R5, 0xb8 ;  /* 0x000000b8053a7836 */ /* 0x000fe20000000000 */
[----:B------:R-:W-:Y:S01]  /*2100*/  IABS R45, R52 ;  /* 0x00000034002d7213 */ /* 0x000fe20000000000 */
[----:B------:R-:W-:Y:S01]  /*2110*/  @!P5 IMAD.IADD R41, R41, 0x1, -R4 ;  /* 0x000000012929d824 */ /* 0x000fe200078e0a04 */
[----:B------:R-:W-:Y:S01]  /*2120*/  ISETP.GT.U32.AND P5, PT, R4, R43, PT ;  /* 0x0000002b0400720c */ /* 0x000fe20003fa4070 */
[----:B------:R-:W-:-:S04]  /*2130*/  IMAD.HI.U32 R44, R11, R46, RZ ;  /* 0x0000002e0b2c7227 */ /* 0x000fc800078e00ff */
[----:B------:R-:W-:-:S04]  /*2140*/  IMAD.HI.U32 R37, R11, R45, RZ ;  /* 0x0000002d0b257227 */ /* 0x000fc800078e00ff */
[----:B------:R-:W-:Y:S02]  /*2150*/  @!P6 IMAD.IADD R42, R42, 0x1, -R4 ;  /* 0x000000012a2ae824 */ /* 0x000fe400078e0a04 */
[----:B------:R-:W-:Y:S02]  /*2160*/  IMAD.MOV R47, RZ, RZ, -R44 ;  /* 0x000000ffff2f7224 */ /* 0x000fe400078e0a2c */
[----:B------:R-:W-:Y:S01]  /*2170*/  IMAD.MOV R37, RZ, RZ, -R37 ;  /* 0x000000ffff257224 */ /* 0x000fe200078e0a25 */
[C---:B------:R-:W-:Y:S01]  /*2180*/  ISETP.GT.U32.AND P6, PT, R4.reuse, R42, PT ;  /* 0x0000002a0400720c */ /* 0x040fe20003fc4070 */
[----:B------:R-:W-:Y:S02]  /*2190*/  IMAD R44, R4, R47, R46 ;  /* 0x0000002f042c7224 */ /* 0x000fe400078e022e */
[----:B------:R-:W-:-:S04]  /*21a0*/  IMAD.HI.U32 R46, R11, R48, RZ ;  /* 0x000000300b2e7227 */ /* 0x000fc800078e00ff */
[C---:B------:R-:W-:Y:S02]  /*21b0*/  IMAD R45, R4.reuse, R37, R45 ;  /* 0x00000025042d7224 */ /* 0x040fe400078e022d */
[----:B------:R-:W-:Y:S02]  /*21c0*/  IMAD.MOV.U32 R37, RZ, RZ, R39 ;  /* 0x000000ffff257224 */ /* 0x000fe400078e0027 */
[----:B------:R-:W-:Y:S02]  /*21d0*/  IMAD.MOV R47, RZ, RZ, -R46 ;  /* 0x000000ffff2f7224 */ /* 0x000fe400078e0a2e */
[----:B------:R-:W-:Y:S01]  /*21e0*/  @!P5 IMAD.IADD R43, R43, 0x1, -R4 ;  /* 0x000000012b2bd824 */ /* 0x000fe200078e0a04 */
[----:B------:R-:W-:Y:S01]  /*21f0*/  ISETP.GE.AND P5, PT, R49, RZ, PT ;  /* 0x000000ff3100720c */ /* 0x000fe20003fa6270 */
[----:B------:R-:W-:Y:S01]  /*2200*/  @!P3 IMAD.MOV R37, RZ, RZ, -R37 ;  /* 0x000000ffff25b224 */ /* 0x000fe200078e0a25 */
[C---:B------:R-:W-:Y:S01]  /*2210*/  ISETP.GT.U32.AND P3, PT, R4.reuse, R45, PT ;  /* 0x0000002d0400720c */ /* 0x040fe20003f64070 */
[C---:B------:R-:W-:Y:S01]  /*2220*/  IMAD R47, R4.reuse, R47, R48 ;  /* 0x0000002f042f7224 */ /* 0x040fe200078e0230 */
[----:B------:R-:W-:Y:S01]  /*2230*/  IABS R49, R56 ;  /* 0x0000003800317213 */ /* 0x000fe20000000000 */
[----:B------:R-:W-:Y:S01]  /*2240*/  @!P4 IMAD.MOV R40, RZ, RZ, -R40 ;  /* 0x000000ffff28c224 */ /* 0x000fe200078e0a28 */
[----:B------:R-:W-:Y:S01]  /*2250*/  ISETP.GT.U32.AND P4, PT, R4, R44, PT ;  /* 0x0000002c0400720c */ /* 0x000fe20003f84070 */
[----:B------:R-:W-:Y:S01]  /*2260*/  @!P6 IMAD.IADD R42, R42, 0x1, -R4 ;  /* 0x000000012a2ae824 */ /* 0x000fe200078e0a04 */
[C---:B------:R-:W-:Y:S01]  /*2270*/  ISETP.GT.U32.AND P0, PT, R4.reuse, R43, PT ;  /* 0x0000002b0400720c */ /* 0x040fe20003f04070 */
[----:B------:R-:W-:Y:S01]  /*2280*/  IMAD.MOV.U32 R39, RZ, RZ, R41 ;  /* 0x000000ffff277224 */ /* 0x000fe200078e0029 */
[----:B------:R-:W-:Y:S01]  /*2290*/  ISETP.GT.U32.AND P6, PT, R4, R47, PT ;  /* 0x0000002f0400720c */ /* 0x000fe20003fc4070 */
[----:B------:R-:W-:Y:S01]  /*22a0*/  IMAD.HI.U32 R41, R11, R49, RZ ;  /* 0x000000310b297227 */ /* 0x000fe200078e00ff */
[----:B------:R-:W-:-:S03]  /*22b0*/  IABS R48, R58 ;  /* 0x0000003a00307213 */ /* 0x000fc60000000000 */
[----:B------:R-:W-:Y:S02]  /*22c0*/  IMAD.MOV R41, RZ, RZ, -R41 ;  /* 0x000000ffff297224 */ /* 0x000fe400078e0a29 */
[--C-:B------:R-:W-:Y:S01]  /*22d0*/  @!P3 IMAD.IADD R45, R45, 0x1, -R4.reuse ;  /* 0x000000012d2db824 */ /* 0x100fe200078e0a04 */
[----:B------:R-:W-:Y:S01]  /*22e0*/  ISETP.GE.AND P3, PT, R54, RZ, PT ;  /* 0x000000ff3600720c */ /* 0x000fe20003f66270 */
[--C-:B------:R-:W-:Y:S02]  /*22f0*/  @!P4 IMAD.IADD R44, R44, 0x1, -R4.reuse ;  /* 0x000000012c2cc824 */ /* 0x100fe400078e0a04 */
[----:B------:R-:W-:Y:S01]  /*2300*/  @!P0 IMAD.IADD R43, R43, 0x1, -R4 ;  /* 0x000000012b2b8824 */ /* 0x000fe200078e0a04 */
[C---:B------:R-:W-:Y:S01]  /*2310*/  ISETP.GT.U32.AND P4, PT, R4.reuse, R45, PT ;  /* 0x0000002d0400720c */ /* 0x040fe20003f84070 */
[----:B------:R-:W-:Y:S01]  /*2320*/  IMAD R46, R4, R41, R49 ;  /* 0x00000029042e7224 */ /* 0x000fe200078e0231 */
[----:B------:R-:W-:Y:S01]  /*2330*/  ISETP.GE.AND P0, PT, R53, RZ, PT ;  /* 0x000000ff3500720c */ /* 0x000fe20003f06270 */
[----:B------:R-:W-:-:S02]  /*2340*/  IMAD.MOV.U32 R49, RZ, RZ, R48 ;  /* 0x000000ffff317224 */ /* 0x000fc400078e0030 */
[----:B------:R-:W-:Y:S01]  /*2350*/  @!P6 IMAD.IADD R47, R47, 0x1, -R4 ;  /* 0x000000012f2fe824 */ /* 0x000fe200078e0a04 */
[----:B------:R-:W-:Y:S01]  /*2360*/  ISETP.GT.U32.AND P6, PT, R4, R44, PT ;  /* 0x0000002c0400720c */ /* 0x000fe20003fc4070 */
[----:B------:R-:W-:Y:S02]  /*2370*/  IMAD.MOV.U32 R41, RZ, RZ, R43 ;  /* 0x000000ffff297224 */ /* 0x000fe400078e002b */
[----:B------:R-:W-:-:S04]  /*2380*/  IMAD.HI.U32 R43, R11, R49, RZ ;  /* 0x000000310b2b7227 */ /* 0x000fc800078e00ff */
[----:B------:R-:W-:Y:S02]  /*2390*/  IMAD.MOV R43, RZ, RZ, -R43 ;  /* 0x000000ffff2b7224 */ /* 0x000fe400078e0a2b */
[C---:B------:R-:W-:Y:S02]  /*23a0*/  VIADD R54, R5.reuse, 0xb0 ;  /* 0x000000b005367836 */ /* 0x040fe40000000000 */
[C---:B------:R-:W-:Y:S02]  /*23b0*/  VIADD R59, R5.reuse, 0xa8 ;  /* 0x000000a8053b7836 */ /* 0x040fe40000000000 */
[C---:B------:R-:W-:Y:S01]  /*23c0*/  IMAD R49, R4.reuse, R43, R49 ;  /* 0x0000002b04317224 */ /* 0x040fe200078e0231 */
[----:B------:R-:W-:Y:S01]  /*23d0*/  IABS R53, R54 ;  /* 0x0000003600357213 */ /* 0x000fe20000000000 */
[----:B------:R-:W-:Y:S01]  /*23e0*/  VIADD R61, R5, 0xa0 ;  /* 0x000000a0053d7836 */ /* 0x000fe20000000000 */
[----:B------:R-:W-:Y:S01]  /*23f0*/  IABS R55, R59 ;  /* 0x0000003b00377213 */ /* 0x000fe20000000000 */
[--C-:B------:R-:W-:Y:S01]  /*2400*/  @!P4 IMAD.IADD R45, R45, 0x1, -R4.reuse ;  /* 0x000000012d2dc824 */ /* 0x100fe200078e0a04 */
[----:B------:R-:W-:Y:S01]  /*2410*/  ISETP.GT.U32.AND P4, PT, R4, R46, PT ;  /* 0x0000002e0400720c */ /* 0x000fe20003f84070 */
[----:B------:R-:W-:Y:S01]  /*2420*/  @!P6 IMAD.IADD R44, R44, 0x1, -R4 ;  /* 0x000000012c2ce824 */ /* 0x000fe200078e0a04 */
[----:B------:R-:W-:Y:S01]  /*2430*/  ISETP.GT.U32.AND P6, PT, R4, R49, PT ;  /* 0x000000310400720c */ /* 0x000fe20003fc4070 */
[----:B------:R-:W-:Y:S01]  /*2440*/  @!P2 IMAD.MOV R39, RZ, RZ, -R39 ;  /* 0x000000ffff27a224 */ /* 0x000fe200078e0a27 */
[----:B------:R-:W-:Y:S01]  /*2450*/  IABS R57, R61 ;  /* 0x0000003d00397213 */ /* 0x000fe20000000000 */
[----:B------:R-:W-:Y:S01]  /*2460*/  IMAD.HI.U32 R43, R11, R53, RZ ;  /* 0x000000350b2b7227 */ /* 0x000fe200078e00ff */
[----:B------:R-:W-:-:S03]  /*2470*/  ISETP.GE.AND P2, PT, R52, RZ, PT ;  /* 0x000000ff3400720c */ /* 0x000fc60003f46270 */
[----:B------:R-:W-:-:S04]  /*2480*/  IMAD.HI.U32 R48, R11, R55, RZ ;  /* 0x000000370b307227 */ /* 0x000fc800078e00ff */
[----:B------:R-:W-:Y:S02]  /*2490*/  IMAD.MOV R52, RZ, RZ, -R43 ;  /* 0x000000ffff347224 */ /* 0x000fe400078e0a2b */
[----:B------:R-:W-:Y:S02]  /*24a0*/  IMAD.MOV R48, RZ, RZ, -R48 ;  /* 0x000000ffff307224 */ /* 0x000fe400078e0a30 */
[----:B------:R-:W-:-:S04]  /*24b0*/  IMAD.HI.U32 R43, R11, R57, RZ ;  /* 0x000000390b2b7227 */ /* 0x000fc800078e00ff */
[----:B------:R-:W-:Y:S01]  /*24c0*/  @!P1 IMAD.MOV R41, RZ, RZ, -R41 ;  /* 0x000000ffff299224 */ /* 0x000fe200078e0a29 */
[C---:B------:R-:W-:Y:S01]  /*24d0*/  ISETP.GT.U32.AND P1, PT, R4.reuse, R47, PT ;  /* 0x0000002f0400720c */ /* 0x040fe20003f24070 */
[----:B------:R-:W-:Y:S02]  /*24e0*/  IMAD R55, R4, R48, R55 ;  /* 0x0000003004377224 */ /* 0x000fe400078e0237 */
[--C-:B------:R-:W-:Y:S01]  /*24f0*/  @!P4 IMAD.IADD R46, R46, 0x1, -R4.reuse ;  /* 0x000000012e2ec824 */ /* 0x100fe200078e0a04 */
[----:B------:R-:W-:Y:S01]  /*2500*/  ISETP.GE.AND P4, PT, R58, RZ, PT ;  /* 0x000000ff3a00720c */ /* 0x000fe20003f86270 */
[----:B------:R-:W-:Y:S02]  /*2510*/  IMAD.MOV R48, RZ, RZ, -R43 ;  /* 0x000000ffff307224 */ /* 0x000fe400078e0a2b */
[----:B------:R-:W-:Y:S02]  /*2520*/  @!P6 IMAD.IADD R49, R49, 0x1, -R4 ;  /* 0x000000013131e824 */ /* 0x000fe400078e0a04 */
[----:B------:R-:W-:-:S02]  /*2530*/  IMAD.MOV.U32 R43, RZ, RZ, R45 ;  /* 0x000000ffff2b7224 */ /* 0x000fc400078e002d */
[----:B------:R-:W-:Y:S01]  /*2540*/  @!P5 IMAD.MOV R42, RZ, RZ, -R42 ;  /* 0x000000ffff2ad224 */ /* 0x000fe200078e0a2a */
[C---:B------:R-:W-:Y:S01]  /*2550*/  ISETP.GT.U32.AND P5, PT, R4.reuse, R46, PT ;  /* 0x0000002e0400720c */ /* 0x040fe20003fa4070 */
[----:B------:R-:W-:Y:S01]  /*2560*/  @!P2 IMAD.MOV R43, RZ, RZ, -R43 ;  /* 0x000000ffff2ba224 */ /* 0x000fe200078e0a2b */
[----:B------:R-:W-:Y:S01]  /*2570*/  ISETP.GT.U32.AND P2, PT, R4, R49, PT ;  /* 0x000000310400720c */ /* 0x000fe20003f44070 */
[----:B------:R-:W-:Y:S01]  /*2580*/  @!P1 IMAD.IADD R47, R47, 0x1, -R4 ;  /* 0x000000012f2f9824 */ /* 0x000fe200078e0a04 */
[----:B------:R-:W-:Y:S01]  /*2590*/  ISETP.GE.AND P1, PT, R56, RZ, PT ;  /* 0x000000ff3800720c */ /* 0x000fe20003f26270 */
[C---:B------:R-:W-:Y:S02]  /*25a0*/  IMAD R53, R4.reuse, R52, R53 ;  /* 0x0000003404357224 */ /* 0x040fe400078e0235 */
[----:B------:R-:W-:Y:S02]  /*25b0*/  VIADD R56, R5, 0x98 ;  /* 0x0000009805387836 */ /* 0x000fe40000000000 */
[----:B------:R-:W-:Y:S01]  /*25c0*/  @!P0 IMAD.MOV R44, RZ, RZ, -R44 ;  /* 0x000000ffff2c8224 */ /* 0x000fe200078e0a2c */
[C---:B------:R-:W-:Y:S01]  /*25d0*/  ISETP.GT.U32.AND P0, PT, R4.reuse, R55, PT ;  /* 0x000000370400720c */ /* 0x040fe20003f04070 */
[----:B------:R-:W-:Y:S01]  /*25e0*/  IMAD.MOV.U32 R45, RZ, RZ, R47 ;  /* 0x000000ffff2d7224 */ /* 0x000fe200078e002f */
[----:B------:R-:W-:Y:S01]  /*25f0*/  ISETP.GT.U32.AND P6, PT, R4, R53, PT ;  /* 0x000000350400720c */ /* 0x000fe20003fc4070 */
[--C-:B------:R-:W-:Y:S01]  /*2600*/  @!P5 IMAD.IADD R46, R46, 0x1, -R4.reuse ;  /* 0x000000012e2ed824 */ /* 0x100fe200078e0a04 */
[----:B------:R-:W-:Y:S01]  /*2610*/  ISETP.GE.AND P5, PT, R54, RZ, PT ;  /* 0x000000ff3600720c */ /* 0x000fe20003fa6270 */
[----:B------:R-:W-:Y:S01]  /*2620*/  @!P2 IMAD.IADD R49, R49, 0x1, -R4 ;  /* 0x000000013131a824 */ /* 0x000fe200078e0a04 */
[----:B------:R-:W-:Y:S01]  /*2630*/  IABS R52, R56 ;  /* 0x0000003800347213 */ /* 0x000fe20000000000 */
[----:B------:R-:W-:Y:S01]  /*2640*/  VIADD R54, R5, 0x90 ;  /* 0x0000009005367836 */ /* 0x000fe20000000000 */
[----:B------:R-:W-:Y:S01]  /*2650*/  ISETP.GE.AND P2, PT, R59, RZ, PT ;  /* 0x000000ff3b00720c */ /* 0x000fe20003f46270 */
[----:B------:R-:W-:-:S02]  /*2660*/  IMAD.MOV.U32 R47, RZ, RZ, R49 ;  /* 0x000000ffff2f7224 */ /* 0x000fc400078e0031 */
[----:B------:R-:W-:Y:S01]  /*2670*/  IMAD R57, R4, R48, R57 ;  /* 0x0000003004397224 */ /* 0x000fe200078e0239 */
[----:B------:R-:W-:Y:S01]  /*2680*/  IABS R59, R54 ;  /* 0x00000036003b7213 */ /* 0x000fe20000000000 */
[----:B------:R-:W-:-:S04]  /*2690*/  IMAD.HI.U32 R48, R11, R52, RZ ;  /* 0x000000340b307227 */ /* 0x000fc800078e00ff */
[----:B------:R-:W-:Y:S01]  /*26a0*/  @!P4 IMAD.MOV R47, RZ, RZ, -R47 ;  /* 0x000000ffff2fc224 */ /* 0x000fe200078e0a2f */
[----:B------:R-:W-:Y:S01]  /*26b0*/  ISETP.GE.AND P4, PT, R56, RZ, PT ;  /* 0x000000ff3800720c */ /* 0x000fe20003f86270 */
[----:B------:R-:W-:Y:S02]  /*26c0*/  @!P0 IMAD.IADD R55, R55, 0x1, -R4 ;  /* 0x0000000137378824 */ /* 0x000fe400078e0a04 */
[----:B------:R-:W-:Y:S02]  /*26d0*/  IMAD.MOV R49, RZ, RZ, -R48 ;  /* 0x000000ffff317224 */ /* 0x000fe400078e0a30 */
[----:B------:R-:W-:Y:S02]  /*26e0*/  VIADD R56, R5, 0x88 ;  /* 0x0000008805387836 */ /* 0x000fe40000000000 */
[----:B------:R-:W-:-:S04]  /*26f0*/  IMAD.HI.U32 R48, R11, R59, RZ ;  /* 0x0000003b0b307227 */ /* 0x000fc800078e00ff */
[----:B------:R-:W-:Y:S01]  /*2700*/  @!P6 IMAD.IADD R53, R53, 0x1, -R4 ;  /* 0x000000013535e824 */ /* 0x000fe200078e0a04 */
[----:B------:R-:W-:Y:S01]  /*2710*/  ISETP.GE.AND P6, PT, R61, RZ, PT ;  /* 0x000000ff3d00720c */ /* 0x000fe20003fc6270 */
[----:B------:R-:W-:Y:S01]  /*2720*/  @!P1 IMAD.MOV R46, RZ, RZ, -R46 ;  /* 0x000000ffff2e9224 */ /* 0x000fe200078e0a2e */
[C---:B------:R-:W-:Y:S01]  /*2730*/  ISETP.GT.U32.AND P1, PT, R4.reuse, R55, PT ;  /* 0x000000370400720c */ /* 0x040fe20003f24070 */
[----:B------:R-:W-:Y:S01]  /*2740*/  IMAD.MOV R48, RZ, RZ, -R48 ;  /* 0x000000ffff307224 */ /* 0x000fe200078e0a30 */
[----:B------:R-:W-:Y:S01]  /*2750*/  IABS R61, R56 ;  /* 0x00000038003d7213 */ /* 0x000fe20000000000 */
[----:B------:R-:W-:Y:S01]  /*2760*/  @!P3 IMAD.MOV R45, RZ, RZ, -R45 ;  /* 0x000000ffff2db224 */ /* 0x000fe200078e0a2d */
[C---:B------:R-:W-:Y:S01]  /*2770*/  ISETP.GT.U32.AND P3, PT, R4.reuse, R57, PT ;  /* 0x000000390400720c */ /* 0x040fe20003f64070 */
[C---:B------:R-:W-:Y:S01]  /*2780*/  IMAD R59, R4.reuse, R48, R59 ;  /* 0x00000030043b7224 */ /* 0x040fe200078e023b */
[----:B------:R-:W-:Y:S01]  /*2790*/  ISETP.GT.U32.AND P0, PT, R4, R53, PT ;  /* 0x000000350400720c */ /* 0x000fe20003f04070 */
[----:B------:R-:W-:-:S04]  /*27a0*/  IMAD.HI.U32 R48, R11, R61, RZ ;  /* 0x0000003d0b307227 */ /* 0x000fc800078e00ff */
[----:B------:R-:W-:Y:S02]  /*27b0*/  VIADD R62, R5, 0x78 ;  /* 0x00000078053e7836 */ /* 0x000fe40000000000 */
[----:B------:R-:W-:Y:S02]  /*27c0*/  IMAD.MOV R48, RZ, RZ, -R48 ;  /* 0x000000ffff307224 */ /* 0x000fe400078e0a30 */
[--C-:B------:R-:W-:Y:S01]  /*27d0*/  @!P1 IMAD.IADD R55, R55, 0x1, -R4.reuse ;  /* 0x0000000137379824 */ /* 0x100fe200078e0a04 */
[----:B------:R-:W-:Y:S01]  /*27e0*/  IABS R65, R62 ;  /* 0x0000003e00417213 */ /* 0x000fe20000000000 */
[C---:B------:R-:W-:Y:S02]  /*27f0*/  IMAD R61, R4.reuse, R48, R61 ;  /* 0x00000030043d7224 */ /* 0x040fe400078e023d */
[----:B------:R-:W-:Y:S02]  /*2800*/  @!P3 IMAD.IADD R57, R57, 0x1, -R4 ;  /* 0x000000013939b824 */ /* 0x000fe400078e0a04 */
[----:B------:R-:W-:Y:S01]  /*2810*/  @!P2 IMAD.MOV R55, RZ, RZ, -R55 ;  /* 0x000000ffff37a224 */ /* 0x000fe200078e0a37 */
[C---:B------:R-:W-:Y:S01]  /*2820*/  ISETP.GT.U32.AND P2, PT, R4.reuse, R61, PT ;  /* 0x0000003d0400720c */ /* 0x040fe20003f44070 */
[C---:B------:R-:W-:Y:S01]  /*2830*/  IMAD R49, R4.reuse, R49, R52 ;  /* 0x0000003104317224 */ /* 0x040fe200078e0234 */
[----:B------:R-:W-:Y:S01]  /*2840*/  ISETP.GT.U32.AND P3, PT, R4, R57, PT ;  /* 0x000000390400720c */ /* 0x000fe20003f64070 */
[----:B------:R-:W-:-:S03]  /*2850*/  IMAD.HI.U32 R52, R11, R65, RZ ;  /* 0x000000410b347227 */ /* 0x000fc600078e00ff */
[C---:B------:R-:W-:Y:S01]  /*2860*/  ISETP.GT.U32.AND P1, PT, R4.reuse, R49, PT ;  /* 0x000000310400720c */ /* 0x040fe20003f24070 */
[----:B------:R-:W-:Y:S02]  /*2870*/  IMAD.MOV R52, RZ, RZ, -R52 ;  /* 0x000000ffff347224 */ /* 0x000fe400078e0a34 */
[----:B------:R-:W-:Y:S02]  /*2880*/  VIADD R58, R5, 0x80 ;  /* 0x00000080053a7836 */ /* 0x000fe40000000000 */
[C---:B------:R-:W-:Y:S02]  /*2890*/  IMAD R65, R4.reuse, R52, R65 ;  /* 0x0000003404417224 */ /* 0x040fe400078e0241 */
[--C-:B------:R-:W-:Y:S01]  /*28a0*/  @!P2 IMAD.IADD R61, R61, 0x1, -R4.reuse ;  /* 0x000000013d3da824 */ /* 0x100fe200078e0a04 */
[----:B------:R-:W-:Y:S01]  /*28b0*/  IABS R63, R58 ;  /* 0x0000003a003f7213 */ /* 0x000fe20000000000 */
[--C-:B------:R-:W-:Y:S01]  /*28c0*/  @!P3 IMAD.IADD R57, R57, 0x1, -R4.reuse ;  /* 0x000000013939b824 */ /* 0x100fe200078e0a04 */
[----:B------:R-:W-:Y:S01]  /*28d0*/  ISETP.GT.U32.AND P2, PT, R4, R65, PT ;  /* 0x000000410400720c */ /* 0x000fe20003f44070 */
[--C-:B------:R-:W-:Y:S01]  /*28e0*/  @!P0 IMAD.IADD R53, R53, 0x1, -R4.reuse ;  /* 0x0000000135358824 */ /* 0x100fe200078e0a04 */
[----:B------:R-:W-:Y:S01]  /*28f0*/  ISETP.GE.AND P0, PT, R54, RZ, PT ;  /* 0x000000ff3600720c */ /* 0x000fe20003f06270 */
[----:B------:R-:W-:Y:S01]  /*2900*/  @!P1 IMAD.IADD R49, R49, 0x1, -R4 ;  /* 0x0000000131319824 */ /* 0x000fe200078e0a04 */
[----:B------:R-:W-:Y:S01]  /*2910*/  ISETP.GT.U32.AND P1, PT, R4, R59, PT ;  /* 0x0000003b0400720c */ /* 0x000fe20003f24070 */
[----:B------:R-:W-:Y:S01]  /*2920*/  @!P6 IMAD.MOV R57, RZ, RZ, -R57 ;  /* 0x000000ffff39e224 */ /* 0x000fe200078e0a39 */
[----:B------:R-:W-:Y:S01]  /*2930*/  ISETP.GE.AND P6, PT, R58, RZ, PT ;  /* 0x000000ff3a00720c */ /* 0x000fe20003fc6270 */
[----:B------:R-:W-:Y:S01]  /*2940*/  VIADD R58, R5, 0x60 ;  /* 0x00000060053a7836 */ /* 0x000fe20000000000 */
[----:B------:R-:W-:Y:S01]  /*2950*/  ISETP.GE.AND P3, PT, R56, RZ, PT ;  /* 0x000000ff3800720c */ /* 0x000fe20003f66270 */
[----:B------:R-:W-:-:S03]  /*2960*/  IMAD.HI.U32 R48, R11, R63, RZ ;  /* 0x0000003f0b307227 */ /* 0x000fc600078e00ff */
[----:B------:R-:W-:Y:S01]  /*2970*/  IABS R71, R58 ;  /* 0x0000003a00477213 */ /* 0x000fe20000000000 */
[----:B------:R-:W-:Y:S02]  /*2980*/  @!P2 IMAD.IADD R65, R65, 0x1, -R4 ;  /* 0x000000014141a824 */ /* 0x000fe400078e0a04 */
[----:B------:R-:W-:Y:S02]  /*2990*/  IMAD.MOV R48, RZ, RZ, -R48 ;  /* 0x000000ffff307224 */ /* 0x000fe400078e0a30 */
[----:B------:R-:W-:Y:S01]  /*29a0*/  @!P1 IMAD.IADD R59, R59, 0x1, -R4 ;  /* 0x000000013b3b9824 */ /* 0x000fe200078e0a04 */
[C---:B------:R-:W-:Y:S01]  /*29b0*/  ISETP.GT.U32.AND P2, PT, R4.reuse, R65, PT ;  /* 0x000000410400720c */ /* 0x040fe20003f44070 */
[C---:B------:R-:W-:Y:S01]  /*29c0*/  IMAD R63, R4.reuse, R48, R63 ;  /* 0x00000030043f7224 */ /* 0x040fe200078e023f */
[----:B------:R-:W-:Y:S01]  /*29d0*/  ISETP.GT.U32.AND P1, PT, R4, R49, PT ;  /* 0x000000310400720c */ /* 0x000fe20003f24070 */
[----:B------:R-:W-:-:S04]  /*29e0*/  IMAD.HI.U32 R48, R11, R71, RZ ;  /* 0x000000470b307227 */ /* 0x000fc800078e00ff */
[----:B------:R-:W-:Y:S02]  /*29f0*/  IMAD.MOV R48, RZ, RZ, -R48 ;  /* 0x000000ffff307224 */ /* 0x000fe400078e0a30 */
[----:B------:R-:W-:Y:S02]  /*2a00*/  VIADD R68, R5, 0x70 ;  /* 0x0000007005447836 */ /* 0x000fe40000000000 */
[C---:B------:R-:W-:Y:S02]  /*2a10*/  IMAD R71, R4.reuse, R48, R71 ;  /* 0x0000003004477224 */ /* 0x040fe400078e0247 */
[----:B------:R-:W-:Y:S01]  /*2a20*/  @!P5 IMAD.MOV R53, RZ, RZ, -R53 ;  /* 0x000000ffff35d224 */ /* 0x000fe200078e0a35 */
[----:B------:R-:W-:Y:S01]  /*2a30*/  IABS R67, R68 ;  /* 0x0000004400437213 */ /* 0x000fe20000000000 */
[--C-:B------:R-:W-:Y:S01]  /*2a40*/  @!P2 IMAD.IADD R65, R65, 0x1, -R4.reuse ;  /* 0x000000014141a824 */ /* 0x100fe200078e0a04 */
[C---:B------:R-:W-:Y:S01]  /*2a50*/  ISETP.GT.U32.AND P5, PT, R4.reuse, R59, PT ;  /* 0x0000003b0400720c */ /* 0x040fe20003fa4070 */
[----:B------:R-:W-:Y:S01]  /*2a60*/  VIADD R80, R5, 0x58 ;  /* 0x0000005805507836 */ /* 0x000fe20000000000 */
[C---:B------:R-:W-:Y:S01]  /*2a70*/  ISETP.GT.U32.AND P2, PT, R4.reuse, R71, PT ;  /* 0x000000470400720c */ /* 0x040fe20003f44070 */
[----:B------:R-:W-:Y:S01]  /*2a80*/  @!P1 IMAD.IADD R49, R49, 0x1, -R4 ;  /* 0x0000000131319824 */ /* 0x000fe200078e0a04 */
[----:B------:R-:W-:Y:S01]  /*2a90*/  ISETP.GT.U32.AND P1, PT, R4, R63, PT ;  /* 0x0000003f0400720c */ /* 0x000fe20003f24070 */
[----:B------:R-:W-:Y:S01]  /*2aa0*/  VIADD R70, R5, 0x68 ;  /* 0x0000006805467836 */ /* 0x000fe20000000000 */
[----:B------:R-:W-:Y:S01]  /*2ab0*/  IABS R73, R80 ;  /* 0x0000005000497213 */ /* 0x000fe20000000000 */
[----:B------:R-:W-:-:S03]  /*2ac0*/  IMAD.HI.U32 R54, R11, R67, RZ ;  /* 0x000000430b367227 */ /* 0x000fc600078e00ff */
[----:B------:R-:W-:Y:S01]  /*2ad0*/  IABS R69, R70 ;  /* 0x0000004600457213 */ /* 0x000fe20000000000 */
[----:B------:R-:W-:Y:S02]  /*2ae0*/  IMAD.MOV.U32 R52, RZ, RZ, R49 ;  /* 0x000000ffff347224 */ /* 0x000fe400078e0031 */
[----:B------:R-:W0:Y:S01]  /*2af0*/  I2F.RP R49, R95 ;  /* 0x0000005f00317306 */ /* 0x000e220000209400 */
[----:B------:R-:W-:Y:S02]  /*2b00*/  IMAD.MOV R54, RZ, RZ, -R54 ;  /* 0x000000ffff367224 */ /* 0x000fe400078e0a36 */
[----:B------:R-:W-:Y:S02]  /*2b10*/  VIADD R82, R5, 0x50 ;  /* 0x0000005005527836 */ /* 0x000fe40000000000 */
[----:B------:R-:W-:-:S03]  /*2b20*/  IMAD.HI.U32 R48, R11, R73, RZ ;  /* 0x000000490b307227 */ /* 0x000fc600078e00ff */
[----:B------:R-:W-:Y:S01]  /*2b30*/  IABS R75, R82 ;  /* 0x00000052004b7213 */ /* 0x000fe20000000000 */
[--C-:B------:R-:W-:Y:S01]  /*2b40*/  @!P5 IMAD.IADD R59, R59, 0x1, -R4.reuse ;  /* 0x000000013b3bd824 */ /* 0x100fe200078e0a04 */
[----:B------:R-:W-:Y:S01]  /*2b50*/  ISETP.GE.AND P5, PT, R62, RZ, PT ;  /* 0x000000ff3e00720c */ /* 0x000fe20003fa6270 */
[C---:B------:R-:W-:Y:S02]  /*2b60*/  IMAD R67, R4.reuse, R54, R67 ;  /* 0x0000003604437224 */ /* 0x040fe400078e0243 */
[----:B------:R-:W-:Y:S02]  /*2b70*/  @!P2 IMAD.IADD R71, R71, 0x1, -R4 ;  /* 0x000000014747a824 */ /* 0x000fe400078e0a04 */
[----:B------:R-:W-:Y:S01]  /*2b80*/  IMAD.HI.U32 R56, R11, R69, RZ ;  /* 0x000000450b387227 */ /* 0x000fe200078e00ff */
[----:B0-----:R-:W0:Y:S02]  /*2b90*/  MUFU.RCP R49, R49 ;  /* 0x0000003100317308 */ /* 0x001e240000001000 */
[----:B------:R-:W-:Y:S01]  /*2ba0*/  ISETP.GT.U32.AND P2, PT, R4, R71, PT ;  /* 0x000000470400720c */ /* 0x000fe20003f44070 */
[----:B------:R-:W-:-:S02]  /*2bb0*/  IMAD.MOV R48, RZ, RZ, -R48 ;  /* 0x000000ffff307224 */ /* 0x000fc400078e0a30 */
[----:B------:R-:W-:Y:S01]  /*2bc0*/  @!P0 IMAD.MOV R59, RZ, RZ, -R59 ;  /* 0x000000ffff3b8224 */ /* 0x000fe200078e0a3b */
[C---:B------:R-:W-:Y:S01]  /*2bd0*/  ISETP.GT.U32.AND P0, PT, R4.reuse, R67, PT ;  /* 0x000000430400720c */ /* 0x040fe20003f04070 */
[----:B------:R-:W-:Y:S02]  /*2be0*/  IMAD.MOV R56, RZ, RZ, -R56 ;  /* 0x000000ffff387224 */ /* 0x000fe400078e0a38 */
[----:B------:R-:W-:Y:S02]  /*2bf0*/  IMAD R73, R4, R48, R73 ;  /* 0x0000003004497224 */ /* 0x000fe400078e0249 */
[----:B------:R-:W-:-:S04]  /*2c00*/  IMAD.HI.U32 R48, R11, R75, RZ ;  /* 0x0000004b0b307227 */ /* 0x000fc800078e00ff */
[C---:B------:R-:W-:Y:S02]  /*2c10*/  IMAD R69, R4.reuse, R56, R69 ;  /* 0x0000003804457224 */ /* 0x040fe400078e0245 */
[----:B------:R-:W-:Y:S02]  /*2c20*/  VIADD R84, R5, 0x48 ;  /* 0x0000004805547836 */ /* 0x000fe40000000000 */
[----:B------:R-:W-:Y:S02]  /*2c30*/  IMAD.MOV R56, RZ, RZ, -R48 ;  /* 0x000000ffff387224 */ /* 0x000fe400078e0a30 */
[--C-:B------:R-:W-:Y:S01]  /*2c40*/  @!P1 IMAD.IADD R63, R63, 0x1, -R4.reuse ;  /* 0x000000013f3f9824 */ /* 0x100fe200078e0a04 */
[----:B------:R-:W-:Y:S01]  /*2c50*/  IABS R77, R84 ;  /* 0x00000054004d7213 */ /* 0x000fe20000000000 */
[C---:B------:R-:W-:Y:S01]  /*2c60*/  IMAD R75, R4.reuse, R56, R75 ;  /* 0x00000038044b7224 */ /* 0x040fe200078e024b */
[----:B------:R-:W-:Y:S01]  /*2c70*/  ISETP.GT.U32.AND P1, PT, R4, R61, PT ;  /* 0x0000003d0400720c */ /* 0x000fe20003f24070 */
[----:B------:R-:W-:-:S02]  /*2c80*/  @!P0 IMAD.IADD R67, R67, 0x1, -R4 ;  /* 0x0000000143438824 */ /* 0x000fc400078e0a04 */
[----:B------:R-:W-:Y:S01]  /*2c90*/  @!P2 IMAD.IADD R71, R71, 0x1, -R4 ;  /* 0x000000014747a824 */ /* 0x000fe200078e0a04 */
[C---:B------:R-:W-:Y:S01]  /*2ca0*/  ISETP.GT.U32.AND P2, PT, R4.reuse, R75, PT ;  /* 0x0000004b0400720c */ /* 0x040fe20003f44070 */
[----:B------:R-:W-:Y:S01]  /*2cb0*/  VIADD R86, R5, 0x40 ;  /* 0x0000004005567836 */ /* 0x000fe20000000000 */
[----:B------:R-:W-:Y:S01]  /*2cc0*/  ISETP.GT.U32.AND P0, PT, R4, R67, PT ;  /* 0x000000430400720c */ /* 0x000fe20003f04070 */
[----:B------:R-:W-:-:S03]  /*2cd0*/  IMAD.HI.U32 R48, R11, R77, RZ ;  /* 0x0000004d0b307227 */ /* 0x000fc600078e00ff */
[----:B------:R-:W-:Y:S01]  /*2ce0*/  IABS R79, R86 ;  /* 0x00000056004f7213 */ /* 0x000fe20000000000 */
[----:B------:R-:W-:Y:S01]  /*2cf0*/  @!P4 IMAD.MOV R52, RZ, RZ, -R52 ;  /* 0x000000ffff34c224 */ /* 0x000fe200078e0a34 */
[C---:B------:R-:W-:Y:S01]  /*2d00*/  ISETP.GT.U32.AND P4, PT, R4.reuse, R63, PT ;  /* 0x0000003f0400720c */ /* 0x040fe20003f84070 */
[----:B------:R-:W-:Y:S02]  /*2d10*/  IMAD.MOV R48, RZ, RZ, -R48 ;  /* 0x000000ffff307224 */ /* 0x000fe400078e0a30 */
[----:B0-----:R-:W-:Y:S02]  /*2d20*/  VIADD R49, R49, 0xffffffe ;  /* 0x0ffffffe31317836 */ /* 0x001fe40000000000 */
[C---:B------:R-:W-:Y:S02]  /*2d30*/  IMAD R77, R4.reuse, R48, R77 ;  /* 0x00000030044d7224 */ /* 0x040fe400078e024d */
[----:B------:R-:W-:Y:S02]  /*2d40*/  IMAD.HI.U32 R54, R11, R79, RZ ;  /* 0x0000004f0b367227 */ /* 0x000fe400078e00ff */
[----:B------:R-:W0:Y:S02]  /*2d50*/  F2I.FTZ.U32.TRUNC.NTZ R49, R49 ;  /* 0x0000003100317305 */ /* 0x000e24000021f000 */
[----:B------:R-:W-:Y:S01]  /*2d60*/  @!P2 IMAD.IADD R75, R75, 0x1, -R4 ;  /* 0x000000014b4ba824 */ /* 0x000fe200078e0a04 */
[----:B------:R-:W-:Y:S01]  /*2d70*/  ISETP.GT.U32.AND P2, PT, R4, R77, PT ;  /* 0x0000004d0400720c */ /* 0x000fe20003f44070 */
[----:B------:R-:W-:-:S02]  /*2d80*/  IMAD.MOV R54, RZ, RZ, -R54 ;  /* 0x000000ffff367224 */ /* 0x000fc400078e0a36 */
[--C-:B------:R-:W-:Y:S01]  /*2d90*/  @!P4 IMAD.IADD R63, R63, 0x1, -R4.reuse ;  /* 0x000000013f3fc824 */ /* 0x100fe200078e0a04 */
[C---:B------:R-:W-:Y:S01]  /*2da0*/  ISETP.GT.U32.AND P4, PT, R4.reuse, R69, PT ;  /* 0x000000450400720c */ /* 0x040fe20003f84070 */
[--C-:B------:R-:W-:Y:S01]  /*2db0*/  @!P0 IMAD.IADD R67, R67, 0x1, -R4.reuse ;  /* 0x0000000143438824 */ /* 0x100fe200078e0a04 */
[C---:B------:R-:W-:Y:S01]  /*2dc0*/  ISETP.GT.U32.AND P0, PT, R4.reuse, R73, PT ;  /* 0x000000490400720c */ /* 0x040fe20003f04070 */
[C---:B------:R-:W-:Y:S02]  /*2dd0*/  IMAD R79, R4.reuse, R54, R79 ;  /* 0x00000036044f7224 */ /* 0x040fe400078e024f */
[C---:B------:R-:W-:Y:S02]  /*2de0*/  VIADD R54, R5.reuse, 0x38 ;  /* 0x0000003805367836 */ /* 0x040fe40000000000 */
[----:B------:R-:W-:Y:S02]  /*2df0*/  VIADD R88, R5, 0x28 ;  /* 0x0000002805587836 */ /* 0x000fe40000000000 */
[--C-:B------:R-:W-:Y:S01]  /*2e00*/  @!P2 IMAD.IADD R77, R77, 0x1, -R4.reuse ;  /* 0x000000014d4da824 */ /* 0x100fe200078e0a04 */
[----:B------:R-:W-:Y:S01]  /*2e10*/  IABS R72, R54 ;  /* 0x0000003600487213 */ /* 0x000fe20000000000 */
[----:B0-----:R-:W-:Y:S01]  /*2e20*/  IMAD.MOV R62, RZ, RZ, -R49 ;  /* 0x000000ffff3e7224 */ /* 0x001fe200078e0a31 */
[----:B------:R-:W-:Y:S01]  /*2e30*/  IABS R76, R88 ;  /* 0x00000058004c7213 */ /* 0x000fe20000000000 */
[----:B------:R-:W-:Y:S01]  /*2e40*/  @!P1 IMAD.IADD R61, R61, 0x1, -R4 ;  /* 0x000000013d3d9824 */ /* 0x000fe200078e0a04 */
[----:B------:R-:W-:Y:S01]  /*2e50*/  ISETP.GT.U32.AND P2, PT, R4, R79, PT ;  /* 0x0000004f0400720c */ /* 0x000fe20003f44070 */
[----:B------:R-:W-:Y:S01]  /*2e60*/  IMAD.HI.U32 R56, R11, R72, RZ ;  /* 0x000000480b387227 */ /* 0x000fe200078e00ff */
[----:B------:R-:W-:-:S03]  /*2e70*/  ISETP.GE.AND P1, PT, R68, RZ, PT ;  /* 0x000000ff4400720c */ /* 0x000fc60003f26270 */
[--C-:B------:R-:W-:Y:S02]  /*2e80*/  @!P4 IMAD.IADD R69, R69, 0x1, -R4.reuse ;  /* 0x000000014545c824 */ /* 0x100fe400078e0a04 */
[----:B------:R-:W-:Y:S01]  /*2e90*/  @!P0 IMAD.IADD R73, R73, 0x1, -R4 ;  /* 0x0000000149498824 */ /* 0x000fe200078e0a04 */
[----:B------:R-:W-:Y:S01]  /*2ea0*/  ISETP.GE.AND P0, PT, R58, RZ, PT ;  /* 0x000000ff3a00720c */ /* 0x000fe20003f06270 */
[----:B------:R-:W-:Y:S01]  /*2eb0*/  IMAD.HI.U32 R68, R11, R76, RZ ;  /* 0x0000004c0b447227 */ /* 0x000fe200078e00ff */
[----:B------:R-:W-:-:S03]  /*2ec0*/  ISETP.GT.U32.AND P4, PT, R4, R69, PT ;  /* 0x000000450400720c */ /* 0x000fc60003f84070 */
[----:B------:R-:W-:Y:S02]  /*2ed0*/  IMAD.MOV.U32 R48, RZ, RZ, RZ ;  /* 0x000000ffff307224 */ /* 0x000fe400078e00ff */
[----:B------:R-:W-:Y:S02]  /*2ee0*/  IMAD R87, R62, R95, RZ ;  /* 0x0000005f3e577224 */ /* 0x000fe400078e02ff */
[----:B------:R-:W-:Y:S02]  /*2ef0*/  VIADD R58, R5, 0x30 ;  /* 0x00000030053a7836 */ /* 0x000fe40000000000 */
[----:B------:R-:W-:Y:S02]  /*2f00*/  IMAD.MOV R81, RZ, RZ, -R56 ;  /* 0x000000ffff517224 */ /* 0x000fe400078e0a38 */
[----:B------:R-:W-:Y:S01]  /*2f10*/  IMAD.MOV R85, RZ, RZ, -R68 ;  /* 0x000000ffff557224 */ /* 0x000fe200078e0a44 */
[----:B------:R-:W-:Y:S01]  /*2f20*/  IABS R74, R58 ;  /* 0x0000003a004a7213 */ /* 0x000fe20000000000 */
[----:B------:R-:W-:-:S04]  /*2f30*/  IMAD.HI.U32 R68, R49, R87, R48 ;  /* 0x0000005731447227 */ /* 0x000fc800078e0030 */
[C---:B------:R-:W-:Y:S02]  /*2f40*/  IMAD R49, R4.reuse, R81, R72 ;  /* 0x0000005104317224 */ /* 0x040fe400078e0248 */
[----:B------:R-:W-:Y:S02]  /*2f50*/  VIADD R90, R5, 0x20 ;  /* 0x00000020055a7836 */ /* 0x000fe40000000000 */
[----:B------:R-:W-:Y:S01]  /*2f60*/  @!P2 IMAD.IADD R79, R79, 0x1, -R4 ;  /* 0x000000014f4fa824 */ /* 0x000fe200078e0a04 */
[----:B------:R-:W-:Y:S01]  /*2f70*/  ISETP.GT.U32.AND P2, PT, R4, R49, PT ;  /* 0x000000310400720c */ /* 0x000fe20003f44070 */
[----:B------:R-:W-:Y:S01]  /*2f80*/  IMAD.HI.U32 R62, R11, R74, RZ ;  /* 0x0000004a0b3e7227 */ /* 0x000fe200078e00ff */
[----:B------:R-:W-:-:S03]  /*2f90*/  IABS R78, R90 ;  /* 0x0000005a004e7213 */ /* 0x000fc60000000000 */
[----:B------:R-:W-:Y:S02]  /*2fa0*/  IMAD.MOV R83, RZ, RZ, -R62 ;  /* 0x000000ffff537224 */ /* 0x000fe400078e0a3e */
[----:B------:R-:W-:Y:S01]  /*2fb0*/  @!P4 IMAD.IADD R69, R69, 0x1, -R4 ;  /* 0x000000014545c824 */ /* 0x000fe200078e0a04 */
[----:B------:R-:W-:Y:S01]  /*2fc0*/  ISETP.GE.AND P4, PT, R70, RZ, PT ;  /* 0x000000ff4600720c */ /* 0x000fe20003f86270 */
[----:B------:R-:W-:-:S04]  /*2fd0*/  IMAD.HI.U32 R70, R11, R78, RZ ;  /* 0x0000004e0b467227 */ /* 0x000fc800078e00ff */
[C---:B------:R-:W-:Y:S02]  /*2fe0*/  IMAD R81, R4.reuse, R83, R74 ;  /* 0x0000005304517224 */ /* 0x040fe400078e024a */
[C---:B------:R-:W-:Y:S02]  /*2ff0*/  VIADD R92, R5.reuse, 0x18 ;  /* 0x00000018055c7836 */ /* 0x040fe40000000000 */
[C---:B------:R-:W-:Y:S02]  /*3000*/  VIADD R94, R5.reuse, 0x10 ;  /* 0x00000010055e7836 */ /* 0x040fe40000000000 */
[----:B------:R-:W-:Y:S02]  /*3010*/  VIADD R96, R5, 0x8 ;  /* 0x0000000805607836 */ /* 0x000fe40000000000 */
[----:B------:R-:W-:Y:S01]  /*3020*/  IMAD.MOV R87, RZ, RZ, -R70 ;  /* 0x000000ffff577224 */ /* 0x000fe200078e0a46 */
[----:B------:R-:W-:Y:S01]  /*3030*/  IABS R70, R92 ;  /* 0x0000005c00467213 */ /* 0x000fe20000000000 */
[----:B------:R-:W-:Y:S01]  /*3040*/  @!P2 IMAD.IADD R49, R49, 0x1, -R4 ;  /* 0x000000013131a824 */ /* 0x000fe200078e0a04 */
[C---:B------:R-:W-:Y:S01]  /*3050*/  ISETP.GT.U32.AND P2, PT, R4.reuse, R81, PT ;  /* 0x000000510400720c */ /* 0x040fe20003f44070 */
[----:B------:R-:W-:Y:S01]  /*3060*/  IMAD R83, R4, R85, R76 ;  /* 0x0000005504537224 */ /* 0x000fe200078e024c */
[----:B------:R-:W-:Y:S01]  /*3070*/  IABS R72, R94 ;  /* 0x0000005e00487213 */ /* 0x000fe20000000000 */
[----:B------:R-:W-:Y:S01]  /*3080*/  @!P3 IMAD.MOV R61, RZ, RZ, -R61 ;  /* 0x000000ffff3db224 */ /* 0x000fe200078e0a3d */
[----:B------:R-:W-:Y:S01]  /*3090*/  IABS R74, R96 ;  /* 0x00000060004a7213 */ /* 0x000fe20000000000 */
[----:B------:R-:W-:Y:S01]  /*30a0*/  IMAD.HI.U32 R48, R11, R70, RZ ;  /* 0x000000460b307227 */ /* 0x000fe200078e00ff */
[----:B------:R-:W-:-:S02]  /*30b0*/  IABS R76, R5 ;  /* 0x00000005004c7213 */ /* 0x000fc40000000000 */
[----:B------:R-:W-:Y:S01]  /*30c0*/  ISETP.GT.U32.AND P3, PT, R4, R75, PT ;  /* 0x0000004b0400720c */ /* 0x000fe20003f64070 */
[----:B------:R-:W-:-:S04]  /*30d0*/  IMAD.HI.U32 R56, R11, R72, RZ ;  /* 0x000000480b387227 */ /* 0x000fc800078e00ff */
[----:B------:R-:W-:-:S04]  /*30e0*/  IMAD.HI.U32 R62, R11, R74, RZ ;  /* 0x0000004a0b3e7227 */ /* 0x000fc800078e00ff */
[----:B------:R-:W-:Y:S01]  /*30f0*/  IMAD R85, R4, R87, R78 ;  /* 0x0000005704557224 */ /* 0x000fe200078e024e */
[----:B------:R-:W-:Y:S01]  /*3100*/  IABS R78, R0 ;  /* 0x00000000004e7213 */ /* 0x000fe20000000000 */
[----:B------:R-:W-:-:S04]  /*3110*/  IMAD.HI.U32 R11, R11, R76, RZ ;  /* 0x0000004c0b0b7227 */ /* 0x000fc800078e00ff */
[----:B------:R-:W-:Y:S02]  /*3120*/  IMAD.MOV R87, RZ, RZ, -R48 ;  /* 0x000000ffff577224 */ /* 0x000fe400078e0a30 */
[----:B------:R-:W-:Y:S02]  /*3130*/  IMAD.MOV R93, RZ, RZ, -R11 ;  /* 0x000000ffff5d7224 */ /* 0x000fe400078e0a0b */
[C---:B------:R-:W-:Y:S02]  /*3140*/  IMAD R11, R4.reuse, R87, R70 ;  /* 0x00000057040b7224 */ /* 0x040fe400078e0246 */
[--C-:B------:R-:W-:Y:S01]  /*3150*/  @!P2 IMAD.IADD R81, R81, 0x1, -R4.reuse ;  /* 0x000000015151a824 */ /* 0x100fe200078e0a04 */
[C---:B------:R-:W-:Y:S01]  /*3160*/  ISETP.GT.U32.AND P2, PT, R4.reuse, R73, PT ;  /* 0x000000490400720c */ /* 0x040fe20003f44070 */
[----:B------:R-:W-:Y:S01]  /*3170*/  @!P5 IMAD.MOV R65, RZ, RZ, -R65 ;  /* 0x000000ffff41d224 */ /* 0x000fe200078e0a41 */
[C---:B------:R-:W-:Y:S01]  /*3180*/  ISETP.GT.U32.AND P5, PT, R4.reuse, R77, PT ;  /* 0x0000004d0400720c */ /* 0x040fe20003fa4070 */
[----:B------:R-:W-:Y:S01]  /*3190*/  @!P1 IMAD.MOV R67, RZ, RZ, -R67 ;  /* 0x000000ffff439224 */ /* 0x000fe200078e0a43 */
[C---:B------:R-:W-:Y:S01]  /*31a0*/  ISETP.GT.U32.AND P1, PT, R4.reuse, R79, PT ;  /* 0x0000004f0400720c */ /* 0x040fe20003f24070 */
[----:B------:R-:W-:Y:S01]  /*31b0*/  @!P6 IMAD.MOV R63, RZ, RZ, -R63 ;  /* 0x000000ffff3fe224 */ /* 0x000fe200078e0a3f */
[C---:B------:R-:W-:Y:S01]  /*31c0*/  ISETP.GT.U32.AND P6, PT, R4.reuse, R49, PT ;  /* 0x000000310400720c */ /* 0x040fe20003fc4070 */
[----:B------:R-:W-:Y:S01]  /*31d0*/  @!P0 IMAD.MOV R71, RZ, RZ, -R71 ;  /* 0x000000ffff478224 */ /* 0x000fe200078e0a47 */
[C---:B------:R-:W-:Y:S01]  /*31e0*/  ISETP.GT.U32.AND P0, PT, R4.reuse, R83, PT ;  /* 0x000000530400720c */ /* 0x040fe20003f04070 */
[----:B------:R-:W-:Y:S01]  /*31f0*/  @!P3 IMAD.IADD R75, R75, 0x1, -R4 ;  /* 0x000000014b4bb824 */ /* 0x000fe200078e0a04 */
[----:B------:R-:W-:Y:S01]  /*3200*/  ISETP.GT.U32.AND P3, PT, R4, R11, PT ;  /* 0x0000000b0400720c */ /* 0x000fe20003f64070 */
[----:B------:R-:W-:-:S02]  /*3210*/  IMAD.MOV R89, RZ, RZ, -R56 ;  /* 0x000000ffff597224 */ /* 0x000fc400078e0a38 */
[----:B------:R-:W-:Y:S02]  /*3220*/  IMAD.MOV R91, RZ, RZ, -R62 ;  /* 0x000000ffff5b7224 */ /* 0x000fe400078e0a3e */
[----:B------:R-:W-:Y:S02]  /*3230*/  IMAD.MOV.U32 R48, RZ, RZ, R78 ;  /* 0x000000ffff307224 */ /* 0x000fe400078e004e */
[C---:B------:R-:W-:Y:S02]  /*3240*/  IMAD R87, R4.reuse, R89, R72 ;  /* 0x0000005904577224 */ /* 0x040fe400078e0248 */
[C---:B------:R-:W-:Y:S02]  /*3250*/  IMAD R89, R4.reuse, R91, R74 ;  /* 0x0000005b04597224 */ /* 0x040fe400078e024a */
[C---:B------:R-:W-:Y:S02]  /*3260*/  IMAD R91, R4.reuse, R93, R76 ;  /* 0x0000005d045b7224 */ /* 0x040fe400078e024c */
[----:B------:R-:W-:Y:S01]  /*3270*/  @!P4 IMAD.MOV R69, RZ, RZ, -R69 ;  /* 0x000000ffff45c224 */ /* 0x000fe200078e0a45 */
[C---:B------:R-:W-:Y:S01]  /*3280*/  ISETP.GT.U32.AND P4, PT, R4.reuse, R81, PT ;  /* 0x000000510400720c */ /* 0x040fe20003f84070 */
[----:B------:R-:W-:Y:S01]  /*3290*/  @!P2 IMAD.IADD R73, R73, 0x1, -R4 ;  /* 0x000000014949a824 */ /* 0x000fe200078e0a04 */
[----:B------:R-:W-:Y:S01]  /*32a0*/  ISETP.GT.U32.AND P2, PT, R4, R85, PT ;  /* 0x000000550400720c */ /* 0x000fe20003f44070 */
[----:B------:R-:W-:-:S04]  /*32b0*/  IMAD.HI.U32 R68, R68, R48, RZ ;  /* 0x0000003044447227 */ /* 0x000fc800078e00ff */
[--C-:B------:R-:W-:Y:S01]  /*32c0*/  @!P5 IMAD.IADD R77, R77, 0x1, -R4.reuse ;  /* 0x000000014d4dd824 */ /* 0x100fe200078e0a04 */
[C---:B------:R-:W-:Y:S01]  /*32d0*/  ISETP.GT.U32.AND P5, PT, R4.reuse, R87, PT ;  /* 0x000000570400720c */ /* 0x040fe20003fa4070 */
[--C-:B------:R-:W-:Y:S01]  /*32e0*/  @!P1 IMAD.IADD R79, R79, 0x1, -R4.reuse ;  /* 0x000000014f4f9824 */ /* 0x100fe200078e0a04 */
[C---:B------:R-:W-:Y:S01]  /*32f0*/  ISETP.GT.U32.AND P1, PT, R4.reuse, R89, PT ;  /* 0x000000590400720c */ /* 0x040fe20003f24070 */
[--C-:B------:R-:W-:Y:S01]  /*3300*/  @!P6 IMAD.IADD R49, R49, 0x1, -R4.reuse ;  /* 0x000000013131e824 */ /* 0x100fe200078e0a04 */
[----:B------:R-:W-:Y:S01]  /*3310*/  ISETP.GT.U32.AND P6, PT, R4, R91, PT ;  /* 0x0000005b0400720c */ /* 0x000fe20003fc4070 */
[--C-:B------:R-:W-:Y:S01]  /*3320*/  @!P0 IMAD.IADD R83, R83, 0x1, -R4.reuse ;  /* 0x0000000153538824 */ /* 0x100fe200078e0a04 */
[----:B------:R-:W-:Y:S01]  /*3330*/  ISETP.GE.AND P0, PT, R80, RZ, PT ;  /* 0x000000ff5000720c */ /* 0x000fe20003f06270 */
[----:B------:R-:W-:Y:S01]  /*3340*/  @!P3 IMAD.IADD R11, R11, 0x1, -R4 ;  /* 0x000000010b0bb824 */ /* 0x000fe200078e0a04 */
[----:B------:R-:W-:Y:S01]  /*3350*/  ISETP.GE.AND P3, PT, R84, RZ, PT ;  /* 0x000000ff5400720c */ /* 0x000fe20003f66270 */
[----:B------:R-:W-:-:S02]  /*3360*/  IMAD.MOV R68, RZ, RZ, -R68 ;  /* 0x000000ffff447224 */ /* 0x000fc400078e0a44 */
[----:B------:R-:W-:Y:S02]  /*3370*/  @!P4 IMAD.IADD R81, R81, 0x1, -R4 ;  /* 0x000000015151c824 */ /* 0x000fe400078e0a04 */
[----:B------:R-:W-:Y:S02]  /*3380*/  IMAD R48, R95, R68, R48 ;  /* 0x000000445f307224 */ /* 0x000fe400078e0230 */
[--C-:B------:R-:W-:Y:S01]  /*3390*/  @!P2 IMAD.IADD R85, R85, 0x1, -R4.reuse ;  /* 0x000000015555a824 */ /* 0x100fe200078e0a04 */
[----:B------:R-:W-:Y:S01]  /*33a0*/  ISETP.GE.AND P2, PT, R82, RZ, PT ;  /* 0x000000ff5200720c */ /* 0x000fe20003f46270 */
[--C-:B------:R-:W-:Y:S01]  /*33b0*/  @!P5 IMAD.IADD R87, R87, 0x1, -R4.reuse ;  /* 0x000000015757d824 */ /* 0x100fe200078e0a04 */
[----:B------:R-:W-:Y:S01]  /*33c0*/  ISETP.GT.U32.AND P4, PT, R95, R48, PT ;  /* 0x000000305f00720c */ /* 0x000fe20003f84070 */
[--C-:B------:R-:W-:Y:S01]  /*33d0*/  @!P1 IMAD.IADD R89, R89, 0x1, -R4.reuse ;  /* 0x0000000159599824 */ /* 0x100fe200078e0a04 */
[----:B------:R-:W-:Y:S01]  /*33e0*/  ISETP.GE.AND P5, PT, R86, RZ, PT ;  /* 0x000000ff5600720c */ /* 0x000fe20003fa6270 */
[--C-:B------:R-:W-:Y:S01]  /*33f0*/  @!P6 IMAD.IADD R91, R91, 0x1, -R4.reuse ;  /* 0x000000015b5be824 */ /* 0x100fe200078e0a04 */
[----:B------:R-:W-:Y:S01]  /*3400*/  ISETP.GE.AND P1, PT, R54, RZ, PT ;  /* 0x000000ff3600720c */ /* 0x000fe20003f26270 */
[----:B------:R-:W-:Y:S01]  /*3410*/  @!P0 IMAD.MOV R73, RZ, RZ, -R73 ;  /* 0x000000ffff498224 */ /* 0x000fe200078e0a49 */
[----:B------:R-:W-:Y:S01]  /*3420*/  ISETP.GE.AND P6, PT, R58, RZ, PT ;  /* 0x000000ff3a00720c */ /* 0x000fe20003fc6270 */
[----:B------:R-:W-:Y:S01]  /*3430*/  @!P3 IMAD.MOV R77, RZ, RZ, -R77 ;  /* 0x000000ffff4db224 */ /* 0x000fe200078e0a4d */
[C---:B------:R-:W-:Y:S01]  /*3440*/  ISETP.GT.U32.AND P0, PT, R4.reuse, R83, PT ;  /* 0x000000530400720c */ /* 0x040fe20003f04070 */
[----:B------:R-:W-:Y:S01]  /*3450*/  IMAD.SHL.U32 R3, R3, 0x8, RZ ;  /* 0x0000000803037824 */ /* 0x000fe200078e00ff */
[C---:B------:R-:W-:Y:S01]  /*3460*/  ISETP.GT.U32.AND P3, PT, R4.reuse, R11, PT ;  /* 0x0000000b0400720c */ /* 0x040fe20003f64070 */
[----:B------:R-:W-:Y:S01]  /*3470*/  @!P2 IMAD.MOV R75, RZ, RZ, -R75 ;  /* 0x000000ffff4ba224 */ /* 0x000fe200078e0a4b */
[----:B------:R-:W-:Y:S01]  /*3480*/  ISETP.GT.U32.AND P2, PT, R4, R85, PT ;  /* 0x000000550400720c */ /* 0x000fe20003f44070 */
[----:B------:R-:W-:Y:S01]  /*3490*/  @!P4 IMAD.IADD R48, R48, 0x1, -R95 ;  /* 0x000000013030c824 */ /* 0x000fe200078e0a5f */
[C---:B------:R-:W-:Y:S01]  /*34a0*/  ISETP.GT.U32.AND P4, PT, R4.reuse, R87, PT ;  /* 0x000000570400720c */ /* 0x040fe20003f84070 */
[----:B------:R-:W-:Y:S01]  /*34b0*/  @!P5 IMAD.MOV R79, RZ, RZ, -R79 ;  /* 0x000000ffff4fd224 */ /* 0x000fe200078e0a4f */
[C---:B------:R-:W-:Y:S01]  /*34c0*/  ISETP.GT.U32.AND P5, PT, R4.reuse, R91, PT ;  /* 0x0000005b0400720c */ /* 0x040fe20003fa4070 */
[----:B------:R-:W-:Y:S01]  /*34d0*/  @!P1 IMAD.MOV R49, RZ, RZ, -R49 ;  /* 0x000000ffff319224 */ /* 0x000fe200078e0a31 */
[----:B------:R-:W-:Y:S01]  /*34e0*/  ISETP.GT.U32.AND P1, PT, R4, R89, PT ;  /* 0x000000590400720c */ /* 0x000fe20003f24070 */
[----:B------:R-:W-:Y:S01]  /*34f0*/  @!P6 IMAD.MOV R81, RZ, RZ, -R81 ;  /* 0x000000ffff51e224 */ /* 0x000fe200078e0a51 */
[----:B------:R-:W-:Y:S01]  /*3500*/  ISETP.GT.U32.AND P6, PT, R95, R48, PT ;  /* 0x000000305f00720c */ /* 0x000fe20003fc4070 */
[--C-:B------:R-:W-:Y:S01]  /*3510*/  @!P0 IMAD.IADD R83, R83, 0x1, -R4.reuse ;  /* 0x0000000153538824 */ /* 0x100fe200078e0a04 */
[----:B------:R-:W-:Y:S01]  /*3520*/  ISETP.GE.AND P0, PT, R88, RZ, PT ;  /* 0x000000ff5800720c */ /* 0x000fe20003f06270 */
        /* <DEDUP_REMOVED lines=8> */
[----:B------:R-:W-:Y:S01]  /*35b0*/  @!P1 IMAD.IADD R89, R89, 0x1, -R4 ;  /* 0x0000000159599824 */ /* 0x000fe200078e0a04 */
[----:B------:R-:W-:Y:S01]  /*35c0*/  ISETP.GE.AND P1, PT, R94, RZ, PT ;  /* 0x000000ff5e00720c */ /* 0x000fe20003f26270 */
[----:B------:R-:W-:Y:S01]  /*35d0*/  @!P6 IMAD.IADD R48, R48, 0x1, -R95 ;  /* 0x000000013030e824 */ /* 0x000fe200078e0a5f */
[----:B------:R-:W-:Y:S01]  /*35e0*/  LOP3.LUT R5, RZ, R51, RZ, 0x33, !PT ;  /* 0x00000033ff057212 */ /* 0x000fe200078e33ff */
[----:B------:R-:W-:Y:S01]  /*35f0*/  @!P0 IMAD.MOV R83, RZ, RZ, -R83 ;  /* 0x000000ffff538224 */ /* 0x000fe200078e0a53 */
[----:B------:R-:W-:Y:S01]  /*3600*/  ISETP.NE.AND P0, PT, R51, RZ, PT ;  /* 0x000000ff3300720c */ /* 0x000fe20003f05270 */
[----:B------:R-:W-:Y:S01]  /*3610*/  @!P3 IMAD.MOV R85, RZ, RZ, -R85 ;  /* 0x000000ffff55b224 */ /* 0x000fe200078e0a55 */
[----:B------:R-:W-:Y:S01]  /*3620*/  ISETP.GE.AND P6, PT, R0, RZ, PT ;  /* 0x000000ff0000720c */ /* 0x000fe20003fc6270 */
[----:B------:R-:W-:Y:S01]  /*3630*/  IMAD.MOV.U32 R4, RZ, RZ, R48 ;  /* 0x000000ffff047224 */ /* 0x000fe200078e0030 */
[----:B------:R-:W-:Y:S01]  /*3640*/  ISETP.NE.AND P3, PT, R50, RZ, PT ;  /* 0x000000ff3200720c */ /* 0x000fe20003f65270 */
[----:B------:R-:W-:Y:S01]  /*3650*/  @!P4 IMAD.MOV R11, RZ, RZ, -R11 ;  /* 0x000000ffff0bc224 */ /* 0x000fe200078e0a0b */
[C---:B------:R-:W-:Y:S01]  /*3660*/  SEL R53, R5.reuse, R53, !P0 ;  /* 0x0000003505357207 */ /* 0x040fe20004000000 */
[----:B------:R-:W-:Y:S01]  /*3670*/  @!P5 IMAD.MOV R89, RZ, RZ, -R89 ;  /* 0x000000ffff59d224 */ /* 0x000fe200078e0a59 */
[C---:B------:R-:W-:Y:S01]  /*3680*/  SEL R47, R5.reuse, R47, !P0 ;  /* 0x0000002f052f7207 */ /* 0x040fe20004000000 */
[----:B------:R-:W-:Y:S01]  /*3690*/  @!P1 IMAD.MOV R87, RZ, RZ, -R87 ;  /* 0x000000ffff579224 */ /* 0x000fe200078e0a57 */
[----:B------:R-:W-:Y:S01]  /*36a0*/  SEL R45, R5, R45, !P0 ;  /* 0x0000002d052d7207 */ /* 0x000fe20004000000 */
[----:B------:R-:W-:Y:S01]  /*36b0*/  IMAD R53, R53, UR5, RZ ;  /* 0x0000000535357c24 */ /* 0x000fe2000f8e02ff */
[----:B------:R-:W-:Y:S01]  /*36c0*/  SEL R55, R5, R55, !P0 ;  /* 0x0000003705377207 */ /* 0x000fe20004000000 */
[----:B------:R-:W-:Y:S01]  /*36d0*/  IMAD R47, R47, UR5, RZ ;  /* 0x000000052f2f7c24 */ /* 0x000fe2000f8e02ff */
[C---:B------:R-:W-:Y:S01]  /*36e0*/  SEL R46, R5.reuse, R46, !P0 ;  /* 0x0000002e052e7207 */ /* 0x040fe20004000000 */
[----:B------:R-:W-:Y:S01]  /*36f0*/  @!P2 IMAD.MOV R91, RZ, RZ, -R91 ;  /* 0x000000ffff5ba224 */ /* 0x000fe200078e0a5b */
[----:B------:R-:W-:Y:S01]  /*3700*/  SEL R57, R5, R57, !P0 ;  /* 0x0000003905397207 */ /* 0x000fe20004000000 */
[----:B------:R-:W-:Y:S01]  /*3710*/  @!P6 IMAD.MOV R4, RZ, RZ, -R4 ;  /* 0x000000ffff04e224 */ /* 0x000fe200078e0a04 */
[----:B------:R-:W-:Y:S01]  /*3720*/  @!P3 LOP3.LUT R4, RZ, R50, RZ, 0x33, !PT ;  /* 0x00000032ff04b212 */ /* 0x000fe200078e33ff */
[----:B------:R-:W-:Y:S01]  /*3730*/  IMAD R45, R45, UR5, RZ ;  /* 0x000000052d2d7c24 */ /* 0x000fe2000f8e02ff */
[----:B------:R-:W-:Y:S01]  /*3740*/  IADD3 R48, P1, R53, UR8, RZ ;  /* 0x0000000835307c10 */ /* 0x000fe2000ff3e0ff */
[----:B------:R-:W-:Y:S01]  /*3750*/  IMAD R55, R55, UR5, RZ ;  /* 0x0000000537377c24 */ /* 0x000fe2000f8e02ff */
[C---:B------:R-:W-:Y:S01]  /*3760*/  SEL R52, R5.reuse, R52, !P0 ;  /* 0x0000003405347207 */ /* 0x040fe20004000000 */
[----:B------:R-:W-:Y:S01]  /*3770*/  IMAD R46, R46, UR5, RZ ;  /* 0x000000052e2e7c24 */ /* 0x000fe2000f8e02ff */
[----:B------:R-:W-:Y:S01]  /*3780*/  SEL R59, R5, R59, !P0 ;  /* 0x0000003b053b7207 */ /* 0x000fe20004000000 */
[----:B------:R-:W-:Y:S01]  /*3790*/  IMAD R4, R4, UR61, RZ ;  /* 0x0000003d04047c24 */ /* 0x000fe2000f8e02ff */
[----:B------:R-:W-:Y:S01]  /*37a0*/  IADD3 R50, P5, R47, UR8, RZ ;  /* 0x000000082f327c10 */ /* 0x000fe2000ffbe0ff */
[----:B------:R-:W-:Y:S01]  /*37b0*/  IMAD R52, R52, UR5, RZ ;  /* 0x0000000534347c24 */ /* 0x000fe2000f8e02ff */
[----:B------:R-:W-:-:S02]  /*37c0*/  SEL R6, R5, R6, !P0 ;  /* 0x0000000605067207 */ /* 0x000fc40004000000 */
[C---:B------:R-:W-:Y:S02]  /*37d0*/  SEL R7, R5.reuse, R7, !P0 ;  /* 0x0000000705077207 */ /* 0x040fe40004000000 */
[C---:B------:R-:W-:Y:S01]  /*37e0*/  SEL R8, R5.reuse, R8, !P0 ;  /* 0x0000000805087207 */ /* 0x040fe20004000000 */
[----:B------:R-:W-:Y:S01]  /*37f0*/  IMAD R6, R6, UR5, RZ ;  /* 0x0000000506067c24 */ /* 0x000fe2000f8e02ff */
[----:B------:R-:W-:Y:S01]  /*3800*/  SEL R9, R5, R9, !P0 ;  /* 0x0000000905097207 */ /* 0x000fe20004000000 */
[----:B------:R-:W-:Y:S01]  /*3810*/  IMAD R7, R7, UR5, RZ ;  /* 0x0000000507077c24 */ /* 0x000fe2000f8e02ff */
[C---:B------:R-:W-:Y:S01]  /*3820*/  SEL R10, R5.reuse, R10, !P0 ;  /* 0x0000000a050a7207 */ /* 0x040fe20004000000 */
[----:B------:R-:W-:Y:S01]  /*3830*/  IMAD R8, R8, UR5, RZ ;  /* 0x0000000508087c24 */ /* 0x000fe2000f8e02ff */
[----:B------:R-:W-:Y:S01]  /*3840*/  SEL R12, R5, R12, !P0 ;  /* 0x0000000c050c7207 */ /* 0x000fe20004000000 */
[----:B------:R-:W-:Y:S01]  /*3850*/  IMAD R9, R9, UR5, RZ ;  /* 0x0000000509097c24 */ /* 0x000fe2000f8e02ff */
[C---:B------:R-:W-:Y:S01]  /*3860*/  SEL R13, R5.reuse, R13, !P0 ;  /* 0x0000000d050d7207 */ /* 0x040fe20004000000 */
[----:B------:R-:W-:Y:S01]  /*3870*/  IMAD R10, R10, UR5, RZ ;  /* 0x000000050a0a7c24 */ /* 0x000fe2000f8e02ff */
        /* <DEDUP_REMOVED lines=86> */
[----:B------:R-:W-:-:S02]  /*3de0*/  SEL R83, R5, R83, !P0 ;  /* 0x0000005305537207 */ /* 0x000fc40004000000 */
[----:B------:R-:W-:Y:S01]  /*3df0*/  SEL R85, R5, R85, !P0 ;  /* 0x0000005505557207 */ /* 0x000fe20004000000 */
[----:B------:R-:W-:Y:S01]  /*3e00*/  IMAD R81, R81, UR5, RZ ;  /* 0x0000000551517c24 */ /* 0x000fe2000f8e02ff */
[----:B------:R-:W-:Y:S01]  /*3e10*/  SEL R11, R5, R11, !P0 ;  /* 0x0000000b050b7207 */ /* 0x000fe20004000000 */
[----:B------:R-:W-:Y:S01]  /*3e20*/  IMAD R83, R83, UR5, RZ ;  /* 0x0000000553537c24 */ /* 0x000fe2000f8e02ff */
[----:B------:R-:W-:Y:S01]  /*3e30*/  SEL R87, R5, R87, !P0 ;  /* 0x0000005705577207 */ /* 0x000fe20004000000 */
[----:B------:R-:W-:Y:S01]  /*3e40*/  IMAD R85, R85, UR5, RZ ;  /* 0x0000000555557c24 */ /* 0x000fe2000f8e02ff */
[C---:B------:R-:W-:Y:S02]  /*3e50*/  SEL R89, R5.reuse, R89, !P0 ;  /* 0x0000005905597207 */ /* 0x040fe40004000000 */
[----:B------:R-:W-:Y:S01]  /*3e60*/  SEL R5, R5, R91, !P0 ;  /* 0x0000005b05057207 */ /* 0x000fe20004000000 */
[----:B------:R-:W-:Y:S01]  /*3e70*/  IMAD R87, R87, UR5, RZ ;  /* 0x0000000557577c24 */ /* 0x000fe2000f8e02ff */
[----:B------:R-:W-:Y:S01]  /*3e80*/  R2UR UR16, R48 ;  /* 0x00000000301072ca */ /* 0x000fe200000e0000 */
[----:B------:R-:W-:Y:S01]  /*3e90*/  IMAD R48, R57, UR5, RZ ;  /* 0x0000000539307c24 */ /* 0x000fe2000f8e02ff */
[----:B------:R-:W-:Y:S01]  /*3ea0*/  IADD3 R54, P2, R45, UR8, RZ ;  /* 0x000000082d367c10 */ /* 0x000fe2000ff5e0ff */
[----:B------:R-:W-:Y:S01]  /*3eb0*/  IMAD R135, R89, UR5, RZ ;  /* 0x0000000559877c24 */ /* 0x000fe2000f8e02ff */
[----:B------:R-:W-:Y:S01]  /*3ec0*/  R2UR UR15, R50 ;  /* 0x00000000320f72ca */ /* 0x000fe200000e0000 */
[----:B------:R-:W-:Y:S01]  /*3ed0*/  IMAD R50, R59, UR5, RZ ;  /* 0x000000053b327c24 */ /* 0x000fe2000f8e02ff */
[----:B------:R-:W-:Y:S01]  /*3ee0*/  IADD3 R56, P0, R55, UR8, RZ ;  /* 0x0000000837387c10 */ /* 0x000fe2000ff1e0ff */
[----:B------:R-:W-:Y:S01]  /*3ef0*/  IMAD R5, R5, UR5, RZ ;  /* 0x0000000505057c24 */ /* 0x000fe2000f8e02ff */
[----:B------:R-:W-:-:S02]  /*3f00*/  IADD3 R51, P6, R46, UR8, RZ ;  /* 0x000000082e337c10 */ /* 0x000fc4000ffde0ff */
[----:B------:R-:W-:Y:S02]  /*3f10*/  SHF.R.S32.HI R62, RZ, 0x1f, R45 ;  /* 0x0000001fff3e7819 */ /* 0x000fe4000001142d */
[----:B------:R-:W-:Y:S02]  /*3f20*/  R2UR UR13, R54 ;  /* 0x00000000360d72ca */ /* 0x000fe400000e0000 */
[----:B------:R-:W-:Y:S02]  /*3f30*/  R2UR UR17, R56 ;  /* 0x00000000381172ca */ /* 0x000fe400000e0000 */
[----:B------:R-:W-:Y:S02]  /*3f40*/  R2UR UR14, R51 ;  /* 0x00000000330e72ca */ /* 0x000fe400000e0000 */
[----:B------:R-:W-:Y:S02]  /*3f50*/  IADD3 R54, P4, R48, UR8, RZ ;  /* 0x0000000830367c10 */ /* 0x000fe4000ff9e0ff */
[----:B------:R-:W-:-:S02]  /*3f60*/  IADD3.X R62, R62, UR9, RZ, P2, !PT ;  /* 0x000000093e3e7c10 */ /* 0x000fc400097fe4ff */
[----:B------:R-:W-:Y:S02]  /*3f70*/  SHF.R.S32.HI R56, RZ, 0x1f, R55 ;  /* 0x0000001fff387819 */ /* 0x000fe40000011437 */
[----:B------:R-:W-:Y:S02]  /*3f80*/  IADD3 R51, P3, R52, UR8, RZ ;  /* 0x0000000834337c10 */ /* 0x000fe4000ff7e0ff */
[----:B------:R-:W-:Y:S02]  /*3f90*/  IADD3 R45, P2, R50, UR8, RZ ;  /* 0x00000008322d7c10 */ /* 0x000fe4000ff5e0ff */
[----:B------:R-:W-:Y:S02]  /*3fa0*/  SHF.R.S32.HI R59, RZ, 0x1f, R46 ;  /* 0x0000001fff3b7819 */ /* 0x000fe4000001142e */
[----:B------:R-:W-:Y:S02]  /*3fb0*/  SHF.R.S32.HI R55, RZ, 0x1f, R48 ;  /* 0x0000001fff377819 */ /* 0x000fe40000011430 */
[----:B------:R-:W-:-:S02]  /*3fc0*/  R2UR UR18, R54 ;  /* 0x00000000361272ca */ /* 0x000fc400000e0000 */
[----:B------:R-:W-:Y:S02]  /*3fd0*/  R2UR UR19, R51 ;  /* 0x00000000331372ca */ /* 0x000fe400000e0000 */
[----:B------:R-:W-:Y:S02]  /*3fe0*/  R2UR UR20, R45 ;  /* 0x000000002d1472ca */ /* 0x000fe400000e0000 */
[----:B------:R-:W-:Y:S02]  /*3ff0*/  IADD3.X R59, R59, UR9, RZ, P6, !PT ;  /* 0x000000093b3b7c10 */ /* 0x000fe4000b7fe4ff */
[----:B------:R-:W-:Y:S02]  /*4000*/  IADD3.X R56, R56, UR9, RZ, P0, !PT ;  /* 0x0000000938387c10 */ /* 0x000fe400087fe4ff */
[----:B------:R-:W-:Y:S02]  /*4010*/  SHF.R.S32.HI R54, RZ, 0x1f, R52 ;  /* 0x0000001fff367819 */ /* 0x000fe40000011434 */
[----:B------:R-:W-:-:S02]  /*4020*/  IADD3.X R55, R55, UR9, RZ, P4, !PT ;  /* 0x0000000937377c10 */ /* 0x000fc4000a7fe4ff */
[----:B------:R-:W-:Y:S02]  /*4030*/  SHF.R.S32.HI R57, RZ, 0x1f, R53 ;  /* 0x0000001fff397819 */ /* 0x000fe40000011435 */
[----:B------:R-:W-:Y:S02]  /*4040*/  IADD3 R51, P6, R61, UR8, RZ ;  /* 0x000000083d337c10 */ /* 0x000fe4000ffde0ff */
[----:B------:R-:W-:Y:S02]  /*4050*/  IADD3 R45, P0, R67, UR8, RZ ;  /* 0x00000008432d7c10 */ /* 0x000fe4000ff1e0ff */
[----:B------:R-:W-:Y:S01]  /*4060*/  SHF.R.S32.HI R52, RZ, 0x1f, R61 ;  /* 0x0000001fff347819 */ /* 0x000fe2000001143d */
[----:B------:R-:W-:Y:S01]  /*4070*/  IMAD R61, R49, UR5, RZ ;  /* 0x00000005313d7c24 */ /* 0x000fe2000f8e02ff */
[----:B------:R-:W-:Y:S02]  /*4080*/  IADD3 R48, P4, R69, UR8, RZ ;  /* 0x0000000845307c10 */ /* 0x000fe4000ff9e0ff */
[----:B------:R-:W-:-:S02]  /*4090*/  SHF.R.S32.HI R58, RZ, 0x1f, R47 ;  /* 0x0000001fff3a7819 */ /* 0x000fc4000001142f */
[----:B------:R-:W-:Y:S02]  /*40a0*/  IADD3.X R57, R57, UR9, RZ, P1, !PT ;  /* 0x0000000939397c10 */ /* 0x000fe40008ffe4ff */
[----:B------:R-:W-:Y:S02]  /*40b0*/  R2UR UR24, R45 ;  /* 0x000000002d1872ca */ /* 0x000fe400000e0000 */
[----:B------:R-:W-:Y:S02]  /*40c0*/  IADD3.X R52, R52, UR9, RZ, P6, !PT ;  /* 0x0000000934347c10 */ /* 0x000fe4000b7fe4ff */
[----:B------:R-:W-:Y:S02]  /*40d0*/  R2UR UR25, R48 ;  /* 0x00000000301972ca */ /* 0x000fe400000e0000 */
[----:B------:R-:W-:Y:S02]  /*40e0*/  IADD3 R46, P1, R65, UR8, RZ ;  /* 0x00000008412e7c10 */ /* 0x000fe4000ff3e0ff */
[----:B------:R-:W-:-:S02]  /*40f0*/  SHF.R.S32.HI R53, RZ, 0x1f, R50 ;  /* 0x0000001fff357819 */ /* 0x000fc40000011432 */
[----:B------:R-:W-:Y:S02]  /*4100*/  IADD3 R45, P6, R75, UR8, RZ ;  /* 0x000000084b2d7c10 */ /* 0x000fe4000ffde0ff */
[----:B------:R-:W-:Y:S02]  /*4110*/  SHF.R.S32.HI R48, RZ, 0x1f, R69 ;  /* 0x0000001fff307819 */ /* 0x000fe40000011445 */
[----:B------:R-:W-:Y:S02]  /*4120*/  IADD3.X R58, R58, UR9, RZ, P5, !PT ;  /* 0x000000093a3a7c10 */ /* 0x000fe4000affe4ff */
[----:B------:R-:W-:Y:S02]  /*4130*/  R2UR UR21, R51 ;  /* 0x00000000331572ca */ /* 0x000fe400000e0000 */
[----:B------:R-:W-:Y:S02]  /*4140*/  IADD3 R47, P5, R63, UR8, RZ ;  /* 0x000000083f2f7c10 */ /* 0x000fe4000ffbe0ff */
[----:B------:R-:W-:-:S02]  /*4150*/  SHF.R.S32.HI R51, RZ, 0x1f, R63 ;  /* 0x0000001fff337819 */ /* 0x000fc4000001143f */
[----:B------:R-:W-:Y:S02]  /*4160*/  R2UR UR23, R46 ;  /* 0x000000002e1772ca */ /* 0x000fe400000e0000 */
[----:B------:R-:W-:Y:S02]  /*4170*/  IADD3.X R53, R53, UR9, RZ, P2, !PT ;  /* 0x0000000935357c10 */ /* 0x000fe400097fe4ff */
[----:B------:R-:W-:Y:S02]  /*4180*/  R2UR UR28, R45 ;  /* 0x000000002d1c72ca */ /* 0x000fe400000e0000 */
[----:B------:R-:W-:Y:S02]  /*4190*/  IADD3.X R48, R48, UR9, RZ, P4, !PT ;  /* 0x0000000930307c10 */ /* 0x000fe4000a7fe4ff */
[----:B------:R-:W-:Y:S02]  /*41a0*/  IADD3 R46, P2, R73, UR8, RZ ;  /* 0x00000008492e7c10 */ /* 0x000fe4000ff5e0ff */
[----:B------:R-:W-:-:S02]  /*41b0*/  SHF.R.S32.HI R49, RZ, 0x1f, R67 ;  /* 0x0000001fff317819 */ /* 0x000fc40000011443 */
[----:B------:R-:W-:Y:S02]  /*41c0*/  IADD3 R45, P4, R81, UR8, RZ ;  /* 0x00000008512d7c10 */ /* 0x000fe4000ff9e0ff */
[----:B------:R-:W-:Y:S02]  /*41d0*/  IADD3.X R51, R51, UR9, RZ, P5, !PT ;  /* 0x0000000933337c10 */ /* 0x000fe4000affe4ff */
[----:B------:R-:W-:Y:S02]  /*41e0*/  IADD3 R63, P5, R77, UR8, RZ ;  /* 0x000000084d3f7c10 */ /* 0x000fe4000ffbe0ff */
[----:B------:R-:W-:Y:S02]  /*41f0*/  R2UR UR27, R46 ;  /* 0x000000002e1b72ca */ /* 0x000fe400000e0000 */
[----:B------:R-:W-:Y:S02]  /*4200*/  IADD3.X R49, R49, UR9, RZ, P0, !PT ;  /* 0x0000000931317c10 */ /* 0x000fe400087fe4ff */
[----:B------:R-:W-:-:S02]  /*4210*/  R2UR UR32, R45 ;  /* 0x000000002d2072ca */ /* 0x000fc400000e0000 */
[----:B------:R-:W-:Y:S02]  /*4220*/  IADD3 R46, P0, R61, UR8, RZ ;  /* 0x000000083d2e7c10 */ /* 0x000fe4000ff1e0ff */
[----:B------:R-:W-:Y:S02]  /*4230*/  SHF.R.S32.HI R45, RZ, 0x1f, R73 ;  /* 0x0000001fff2d7819 */ /* 0x000fe40000011449 */
[----:B------:R-:W-:Y:S02]  /*4240*/  R2UR UR22, R47 ;  /* 0x000000002f1672ca */ /* 0x000fe400000e0000 */
[----:B------:R-:W-:Y:S02]  /*4250*/  IADD3.X R54, R54, UR9, RZ, P3, !PT ;  /* 0x0000000936367c10 */ /* 0x000fe40009ffe4ff */
[----:B------:R-:W-:Y:S01]  /*4260*/  R2UR UR29, R63 ;  /* 0x000000003f1d72ca */ /* 0x000fe200000e0000 */
[----:B------:R-:W-:Y:S01]  /*4270*/  IMAD R63, R11, UR5, RZ ;  /* 0x000000050b3f7c24 */ /* 0x000fe2000f8e02ff */
[----:B------:R-:W-:Y:S01]  /*4280*/  IADD3 R47, P3, R71, UR8, RZ ;  /* 0x00000008472f7c10 */ /* 0x000fe2000ff7e0ff */
[----:B------:R-:W-:Y:S01]  /*4290*/  USHF.R.S32.HI UR5, URZ, 0x1f, UR4 ;  /* 0x0000001f3f057899 */ /* 0x000fe20008011404 */
[----:B------:R-:W-:-:S02]  /*42a0*/  SHF.R.S32.HI R50, RZ, 0x1f, R65 ;  /* 0x0000001fff327819 */ /* 0x000fc40000011441 */
[----:B------:R-:W-:Y:S01]  /*42b0*/  R2UR UR31, R46 ;  /* 0x000000002e1f72ca */ /* 0x000fe200000e0000 */
[----:B------:R-:W-:Y:S01]  /*42c0*/  ULEA.HI UR4, UR5, UR4, URZ, 0x5 ;  /* 0x0000000405047291 */ /* 0x000fe2000f8f283f */
[----:B------:R-:W-:Y:S02]  /*42d0*/  SHF.R.S32.HI R11, RZ, 0x1f, R75 ;  /* 0x0000001fff0b7819 */ /* 0x000fe4000001144b */
[----:B------:R-:W-:Y:S01]  /*42e0*/  IADD3.X R45, R45, UR9, RZ, P2, !PT ;  /* 0x000000092d2d7c10 */ /* 0x000fe200097fe4ff */
[----:B------:R-:W-:Y:S01]  /*42f0*/  USHF.R.S32.HI UR4, URZ, 0x5, UR4 ;  /* 0x000000053f047899 */ /* 0x000fe20008011404 */
[----:B------:R-:W-:Y:S02]  /*4300*/  SHF.R.S32.HI R46, RZ, 0x1f, R71 ;  /* 0x0000001fff2e7819 */ /* 0x000fe40000011447 */
[----:B------:R-:W-:Y:S02]  /*4310*/  R2UR UR26, R47 ;  /* 0x000000002f1a72ca */ /* 0x000fe400000e0000 */
[----:B------:R-:W-:-:S02]  /*4320*/  IADD3.X R50, R50, UR9, RZ, P1, !PT ;  /* 0x0000000932327c10 */ /* 0x000fc40008ffe4ff */
[----:B------:R-:W-:Y:S02]  /*4330*/  IADD3 R47, P1, R79, UR8, RZ ;  /* 0x000000084f2f7c10 */ /* 0x000fe4000ff3e0ff */
[----:B------:R-:W-:Y:S02]  /*4340*/  IADD3.X R11, R11, UR9, RZ, P6, !PT ;  /* 0x000000090b0b7c10 */ /* 0x000fe4000b7fe4ff */
[----:B------:R-:W-:Y:S02]  /*4350*/  R2UR UR51, R45 ;  /* 0x000000002d3372ca */ /* 0x000fe400000e0000 */
[----:B------:R-:W-:Y:S02]  /*4360*/  IADD3.X R46, R46, UR9, RZ, P3, !PT ;  /* 0x000000092e2e7c10 */ /* 0x000fe40009ffe4ff */
[----:B------:R-:W-:Y:S02]  /*4370*/  SHF.R.S32.HI R45, RZ, 0x1f, R61 ;  /* 0x0000001fff2d7819 */ /* 0x000fe4000001143d */
[----:B------:R-:W-:-:S02]  /*4380*/  SHF.R.S32.HI R81, RZ, 0x1f, R81 ;  /* 0x0000001fff517819 */ /* 0x000fc40000011451 */
[----:B------:R-:W-:Y:S02]  /*4390*/  R2UR UR30, R47 ;  /* 0x000000002f1e72ca */ /* 0x000fe400000e0000 */
[----:B------:R-:W-:Y:S02]  /*43a0*/  R2UR UR52, R11 ;  /* 0x000000000b3472ca */ /* 0x000fe400000e0000 */
[----:B------:R-:W-:Y:S02]  /*43b0*/  SHF.R.S32.HI R47, RZ, 0x1f, R77 ;  /* 0x0000001fff2f7819 */ /* 0x000fe4000001144d */
[----:B------:R-:W-:Y:S02]  /*43c0*/  R2UR UR50, R46 ;  /* 0x000000002e3272ca */ /* 0x000fe400000e0000 */
[----:B------:R-:W-:Y:S02]  /*43d0*/  IADD3.X R45, R45, UR9, RZ, P0, !PT ;  /* 0x000000092d2d7c10 */ /* 0x000fe400087fe4ff */
[----:B------:R-:W-:-:S02]  /*43e0*/  IADD3.X R11, R81, UR9, RZ, P4, !PT ;  /* 0x00000009510b7c10 */ /* 0x000fc4000a7fe4ff */
[----:B------:R-:W-:Y:S02]  /*43f0*/  SHF.R.S32.HI R46, RZ, 0x1f, R79 ;  /* 0x0000001fff2e7819 */ /* 0x000fe4000001144f */
[----:B------:R-:W-:Y:S02]  /*4400*/  IADD3.X R47, R47, UR9, RZ, P5, !PT ;  /* 0x000000092f2f7c10 */ /* 0x000fe4000affe4ff */
[----:B------:R-:W-:Y:S02]  /*4410*/  R2UR UR55, R45 ;  /* 0x000000002d3772ca */ /* 0x000fe400000e0000 */
[----:B------:R-:W-:Y:S02]  /*4420*/  R2UR UR56, R11 ;  /* 0x000000000b3872ca */ /* 0x000fe400000e0000 */
[----:B------:R-:W-:Y:S02]  /*4430*/  IADD3 R69, P3, R83, UR8, RZ ;  /* 0x0000000853457c10 */ /* 0x000fe4000ff7e0ff */
[----:B------:R-:W-:-:S02]  /*4440*/  IADD3 R67, P6, R63, UR8, RZ ;  /* 0x000000083f437c10 */ /* 0x000fc4000ffde0ff */
[----:B------:R-:W-:Y:S02]  /*4450*/  IADD3 R65, P5, R87, UR8, RZ ;  /* 0x0000000857417c10 */ /* 0x000fe4000ffbe0ff */
[----:B------:R-:W-:Y:S02]  /*4460*/  IADD3.X R46, R46, UR9, RZ, P1, !PT ;  /* 0x000000092e2e7c10 */ /* 0x000fe40008ffe4ff */
[----:B------:R-:W-:Y:S02]  /*4470*/  SHF.R.S32.HI R45, RZ, 0x1f, R63 ;  /* 0x0000001fff2d7819 */ /* 0x000fe4000001143f */
[----:B------:R-:W-:Y:S02]  /*4480*/  SHF.R.S32.HI R11, RZ, 0x1f, R87 ;  /* 0x0000001fff0b7819 */ /* 0x000fe40000011457 */
[----:B------:R-:W-:Y:S02]  /*4490*/  R2UR UR33, R69 ;  /* 0x00000000452172ca */ /* 0x000fe400000e0000 */
[----:B------:R-:W-:-:S02]  /*44a0*/  R2UR UR35, R67 ;  /* 0x00000000432372ca */ /* 0x000fc400000e0000 */
[----:B------:R-:W-:Y:S02]  /*44b0*/  R2UR UR36, R65 ;  /* 0x00000000412472ca */ /* 0x000fe400000e0000 */
[----:B------:R-:W-:Y:S02]  /*44c0*/  R2UR UR37, R62 ;  /* 0x000000003e2572ca */ /* 0x000fe400000e0000 */
[----:B------:R-:W-:Y:S02]  /*44d0*/  R2UR UR53, R47 ;  /* 0x000000002f3572ca */ /* 0x000fe400000e0000 */
[----:B------:R-:W-:Y:S02]  /*44e0*/  R2UR UR54, R46 ;  /* 0x000000002e3672ca */ /* 0x000fe400000e0000 */
[----:B------:R-:W-:Y:S02]  /*44f0*/  IADD3.X R45, R45, UR9, RZ, P6, !PT ;  /* 0x000000092d2d7c10 */ /* 0x000fe4000b7fe4ff */
[----:B------:R-:W-:-:S02]  /*4500*/  IADD3.X R11, R11, UR9, RZ, P5, !PT ;  /* 0x000000090b0b7c10 */ /* 0x000fc4000affe4ff */
[----:B------:R-:W-:Y:S02]  /*4510*/  IADD3 R68, P2, R85, UR8, RZ ;  /* 0x0000000855447c10 */ /* 0x000fe4000ff5e0ff */
[----:B------:R-:W-:Y:S02]  /*4520*/  SHF.R.S32.HI R47, RZ, 0x1f, R83 ;  /* 0x0000001fff2f7819 */ /* 0x000fe40000011453 */
[----:B------:R-:W-:Y:S02]  /*4530*/  SHF.R.S32.HI R46, RZ, 0x1f, R85 ;  /* 0x0000001fff2e7819 */ /* 0x000fe40000011455 */
[----:B------:R-:W-:Y:S02]  /*4540*/  SHF.R.S32.HI R72, RZ, 0x1f, R6 ;  /* 0x0000001fff487819 */ /* 0x000fe40000011406 */
[----:B------:R-:W-:Y:S02]  /*4550*/  IADD3 R62, P1, R6, UR8, RZ ;  /* 0x00000008063e7c10 */ /* 0x000fe4000ff3e0ff */
[----:B------:R-:W-:-:S02]  /*4560*/  SHF.R.S32.HI R74, RZ, 0x1f, R7 ;  /* 0x0000001fff4a7819 */ /* 0x000fc40000011407 */
[----:B------:R-:W-:Y:S02]  /*4570*/  IADD3 R63, P0, R7, UR8, RZ ;  /* 0x00000008073f7c10 */ /* 0x000fe4000ff1e0ff */
[----:B------:R-:W-:Y:S02]  /*4580*/  SHF.R.S32.HI R76, RZ, 0x1f, R8 ;  /* 0x0000001fff4c7819 */ /* 0x000fe40000011408 */
[----:B------:R-:W-:Y:S02]  /*4590*/  IADD3 R65, P4, R8, UR8, RZ ;  /* 0x0000000808417c10 */ /* 0x000fe4000ff9e0ff */
[----:B------:R-:W-:Y:S02]  /*45a0*/  SHF.R.S32.HI R78, RZ, 0x1f, R9 ;  /* 0x0000001fff4e7819 */ /* 0x000fe40000011409 */
[----:B------:R-:W-:Y:S02]  /*45b0*/  IADD3 R67, P6, R9, UR8, RZ ;  /* 0x0000000809437c10 */ /* 0x000fe4000ffde0ff */
[----:B------:R-:W-:-:S02]  /*45c0*/  SHF.R.S32.HI R80, RZ, 0x1f, R10 ;  /* 0x0000001fff507819 */ /* 0x000fc4000001140a */
[----:B------:R-:W-:Y:S02]  /*45d0*/  IADD3 R69, P5, R10, UR8, RZ ;  /* 0x000000080a457c10 */ /* 0x000fe4000ffbe0ff */
[----:B------:R-:W-:Y:S02]  /*45e0*/  IADD3.X R47, R47, UR9, RZ, P3, !PT ;  /* 0x000000092f2f7c10 */ /* 0x000fe40009ffe4ff */
[----:B------:R-:W-:Y:S02]  /*45f0*/  IADD3.X R46, R46, UR9, RZ, P2, !PT ;  /* 0x000000092e2e7c10 */ /* 0x000fe400097fe4ff */
[----:B------:R-:W-:Y:S02]  /*4600*/  IADD3.X R72, R72, UR9, RZ, P1, !PT ;  /* 0x0000000948487c10 */ /* 0x000fe40008ffe4ff */
[----:B------:R-:W-:Y:S02]  /*4610*/  IADD3.X R74, R74, UR9, RZ, P0, !PT ;  /* 0x000000094a4a7c10 */ /* 0x000fe400087fe4ff */
[----:B------:R-:W-:-:S02]  /*4620*/  IADD3.X R76, R76, UR9, RZ, P4, !PT ;  /* 0x000000094c4c7c10 */ /* 0x000fc4000a7fe4ff */
[----:B------:R-:W-:Y:S02]  /*4630*/  IADD3.X R78, R78, UR9, RZ, P6, !PT ;  /* 0x000000094e4e7c10 */ /* 0x000fe4000b7fe4ff */
[----:B------:R-:W-:Y:S02]  /*4640*/  IADD3.X R80, R80, UR9, RZ, P5, !PT ;  /* 0x0000000950507c10 */ /* 0x000fe4000affe4ff */
[----:B------:R-:W-:Y:S02]  /*4650*/  SHF.R.S32.HI R82, RZ, 0x1f, R12 ;  /* 0x0000001fff527819 */ /* 0x000fe4000001140c */
[----:B------:R-:W-:Y:S02]  /*4660*/  IADD3 R70, P3, R12, UR8, RZ ;  /* 0x000000080c467c10 */ /* 0x000fe4000ff7e0ff */
[----:B------:R-:W-:Y:S02]  /*4670*/  SHF.R.S32.HI R84, RZ, 0x1f, R13 ;  /* 0x0000001fff547819 */ /* 0x000fe4000001140d */
[----:B------:R-:W-:-:S02]  /*4680*/  IADD3 R71, P2, R13, UR8, RZ ;  /* 0x000000080d477c10 */ /* 0x000fc4000ff5e0ff */
[----:B------:R-:W-:Y:S02]  /*4690*/  SHF.R.S32.HI R86, RZ, 0x1f, R14 ;  /* 0x0000001fff567819 */ /* 0x000fe4000001140e */
[----:B------:R-:W-:Y:S02]  /*46a0*/  IADD3 R73, P1, R14, UR8, RZ ;  /* 0x000000080e497c10 */ /* 0x000fe4000ff3e0ff */
        /* <DEDUP_REMOVED lines=8> */
[----:B------:R-:W-:Y:S02]  /*4730*/  IADD3.X R82, R82, UR9, RZ, P3, !PT ;  /* 0x0000000952527c10 */ /* 0x000fe40009ffe4ff */
[----:B------:R-:W-:-:S02]  /*4740*/  IADD3.X R84, R84, UR9, RZ, P2, !PT ;  /* 0x0000000954547c10 */ /* 0x000fc400097fe4ff */
[----:B------:R-:W-:Y:S02]  /*4750*/  IADD3.X R86, R86, UR9, RZ, P1, !PT ;  /* 0x0000000956567c10 */ /* 0x000fe40008ffe4ff */
[----:B------:R-:W-:Y:S02]  /*4760*/  IADD3.X R88, R88, UR9, RZ, P0, !PT ;  /* 0x0000000958587c10 */ /* 0x000fe400087fe4ff */
[----:B------:R-:W-:Y:S02]  /*4770*/  IADD3.X R90, R90, UR9, RZ, P4, !PT ;  /* 0x000000095a5a7c10 */ /* 0x000fe4000a7fe4ff */
[----:B------:R-:W-:Y:S02]  /*4780*/  IADD3.X R92, R92, UR9, RZ, P6, !PT ;  /* 0x000000095c5c7c10 */ /* 0x000fe4000b7fe4ff */
[----:B------:R-:W-:Y:S02]  /*4790*/  IADD3.X R94, R94, UR9, RZ, P5, !PT ;  /* 0x000000095e5e7c10 */ /* 0x000fe4000affe4ff */
        /* <DEDUP_REMOVED lines=14> */
[----:B------:R-:W-:Y:S02]  /*4880*/  CS2R R24, SRZ ;  /* 0x0000000000187805 */ /* 0x000fe4000001ff00 */
[----:B------:R-:W-:Y:S02]  /*4890*/  IADD3.X R96, R96, UR9, RZ, P3, !PT ;  /* 0x0000000960607c10 */ /* 0x000fe40009ffe4ff */
[----:B------:R-:W-:Y:S02]  /*48a0*/  IADD3.X R98, R98, UR9, RZ, P2, !PT ;  /* 0x0000000962627c10 */ /* 0x000fe400097fe4ff */
[----:B------:R-:W-:Y:S02]  /*48b0*/  IADD3.X R100, R100, UR9, RZ, P1, !PT ;  /* 0x0000000964647c10 */ /* 0x000fe40008ffe4ff */
[----:B------:R-:W-:-:S02]  /*48c0*/  IADD3.X R102, R102, UR9, RZ, P0, !PT ;  /* 0x0000000966667c10 */ /* 0x000fc400087fe4ff */
[----:B------:R-:W-:Y:S02]  /*48d0*/  IADD3.X R104, R104, UR9, RZ, P4, !PT ;  /* 0x0000000968687c10 */ /* 0x000fe4000a7fe4ff */
[----:B------:R-:W-:Y:S02]  /*48e0*/  IADD3.X R106, R106, UR9, RZ, P6, !PT ;  /* 0x000000096a6a7c10 */ /* 0x000fe4000b7fe4ff */
[----:B------:R-:W-:Y:S02]  /*48f0*/  IADD3.X R108, R108, UR9, RZ, P5, !PT ;  /* 0x000000096c6c7c10 */ /* 0x000fe4000affe4ff */
[----:B------:R-:W-:Y:S02]  /*4900*/  SHF.R.S32.HI R110, RZ, 0x1f, R27 ;  /* 0x0000001fff6e7819 */ /* 0x000fe4000001141b */
[----:B------:R-:W-:Y:S02]  /*4910*/  IADD3 R97, P3, R27, UR8, RZ ;  /* 0x000000081b617c10 */ /* 0x000fe4000ff7e0ff */
[----:B------:R-:W-:-:S02]  /*4920*/  SHF.R.S32.HI R112, RZ, 0x1f, R26 ;  /* 0x0000001fff707819 */ /* 0x000fc4000001141a */
[----:B------:R-:W-:Y:S02]  /*4930*/  IADD3 R99, P2, R26, UR8, RZ ;  /* 0x000000081a637c10 */ /* 0x000fe4000ff5e0ff */
[----:B------:R-:W-:Y:S02]  /*4940*/  CS2R R26, SRZ ;  /* 0x00000000001a7805 */ /* 0x000fe4000001ff00 */
[----:B------:R-:W-:Y:S02]  /*4950*/  SHF.R.S32.HI R114, RZ, 0x1f, R28 ;  /* 0x0000001fff727819 */ /* 0x000fe4000001141c */
[----:B------:R-:W-:Y:S02]  /*4960*/  IADD3 R101, P1, R28, UR8, RZ ;  /* 0x000000081c657c10 */ /* 0x000fe4000ff3e0ff */
[----:B------:R-:W-:Y:S02]  /*4970*/  SHF.R.S32.HI R116, RZ, 0x1f, R29 ;  /* 0x0000001fff747819 */ /* 0x000fe4000001141d */
[----:B------:R-:W-:-:S02]  /*4980*/  IADD3 R103, P0, R29, UR8, RZ ;  /* 0x000000081d677c10 */ /* 0x000fc4000ff1e0ff */
[----:B------:R-:W-:Y:S02]  /*4990*/  CS2R R28, SRZ ;  /* 0x00000000001c7805 */ /* 0x000fe4000001ff00 */
[----:B------:R-:W-:Y:S02]  /*49a0*/  SHF.R.S32.HI R118, RZ, 0x1f, R30 ;  /* 0x0000001fff767819 */ /* 0x000fe4000001141e */
[----:B------:R-:W-:Y:S02]  /*49b0*/  IADD3 R105, P4, R30, UR8, RZ ;  /* 0x000000081e697c10 */ /* 0x000fe4000ff9e0ff */
[----:B------:R-:W-:Y:S02]  /*49c0*/  SHF.R.S32.HI R120, RZ, 0x1f, R31 ;  /* 0x0000001fff787819 */ /* 0x000fe4000001141f */
[----:B------:R-:W-:Y:S02]  /*49d0*/  IADD3 R107, P6, R31, UR8, RZ ;  /* 0x000000081f6b7c10 */ /* 0x000fe4000ffde0ff */
[----:B------:R-:W-:-:S02]  /*49e0*/  CS2R R30, SRZ ;  /* 0x00000000001e7805 */ /* 0x000fc4000001ff00 */
[----:B------:R-:W-:Y:S02]  /*49f0*/  SHF.R.S32.HI R122, RZ, 0x1f, R32 ;  /* 0x0000001fff7a7819 */ /* 0x000fe40000011420 */
[----:B------:R-:W-:Y:S02]  /*4a00*/  IADD3 R109, P5, R32, UR8, RZ ;  /* 0x00000008206d7c10 */ /* 0x000fe4000ffbe0ff */
        /* <DEDUP_REMOVED lines=9> */
[----:B------:R-:W-:-:S02]  /*4aa0*/  CS2R R32, SRZ ;  /* 0x0000000000207805 */ /* 0x000fc4000001ff00 */
[----:B------:R-:W-:Y:S02]  /*4ab0*/  SHF.R.S32.HI R126, RZ, 0x1f, R34 ;  /* 0x0000001fff7e7819 */ /* 0x000fe40000011422 */
[----:B------:R-:W-:Y:S02]  /*4ac0*/  IADD3 R113, P2, R34, UR8, RZ ;  /* 0x0000000822717c10 */ /* 0x000fe4000ff5e0ff */
[----:B------:R-:W-:Y:S02]  /*4ad0*/  SHF.R.S32.HI R128, RZ, 0x1f, R35 ;  /* 0x0000001fff807819 */ /* 0x000fe40000011423 */
[----:B------:R-:W-:Y:S02]  /*4ae0*/  IADD3 R115, P1, R35, UR8, RZ ;  /* 0x0000000823737c10 */ /* 0x000fe4000ff3e0ff */
[----:B------:R-:W-:Y:S02]  /*4af0*/  CS2R R34, SRZ ;  /* 0x0000000000227805 */ /* 0x000fe4000001ff00 */
[----:B------:R-:W-:-:S02]  /*4b00*/  SHF.R.S32.HI R130, RZ, 0x1f, R36 ;  /* 0x0000001fff827819 */ /* 0x000fc40000011424 */
[----:B------:R-:W-:Y:S02]  /*4b10*/  IADD3 R117, P0, R36, UR8, RZ ;  /* 0x0000000824757c10 */ /* 0x000fe4000ff1e0ff */
[----:B------:R-:W-:Y:S02]  /*4b20*/  SHF.R.S32.HI R132, RZ, 0x1f, R38 ;  /* 0x0000001fff847819 */ /* 0x000fe40000011426 */
[----:B------:R-:W-:Y:S02]  /*4b30*/  IADD3 R119, P4, R38, UR8, RZ ;  /* 0x0000000826777c10 */ /* 0x000fe4000ff9e0ff */
[----:B------:R-:W-:Y:S02]  /*4b40*/  SHF.R.S32.HI R134, RZ, 0x1f, R37 ;  /* 0x0000001fff867819 */ /* 0x000fe40000011425 */
[----:B------:R-:W-:Y:S02]  /*4b50*/  IADD3 R121, P6, R37, UR8, RZ ;  /* 0x0000000825797c10 */ /* 0x000fe4000ffde0ff */
[----:B------:R-:W-:-:S02]  /*4b60*/  CS2R R36, SRZ ;  /* 0x0000000000247805 */ /* 0x000fc4000001ff00 */
[----:B------:R-:W-:Y:S02]  /*4b70*/  SHF.R.S32.HI R136, RZ, 0x1f, R39 ;  /* 0x0000001fff887819 */ /* 0x000fe40000011427 */
[----:B------:R-:W-:Y:S02]  /*4b80*/  IADD3 R123, P5, R39, UR8, RZ ;  /* 0x00000008277b7c10 */ /* 0x000fe4000ffbe0ff */
[----:B------:R-:W-:Y:S02]  /*4b90*/  CS2R R38, SRZ ;  /* 0x0000000000267805 */ /* 0x000fe4000001ff00 */
[----:B------:R-:W-:Y:S02]  /*4ba0*/  R2UR UR38, R59 ;  /* 0x000000003b2672ca */ /* 0x000fe400000e0000 */
[----:B------:R-:W-:Y:S02]  /*4bb0*/  R2UR UR39, R58 ;  /* 0x000000003a2772ca */ /* 0x000fe400000e0000 */
[----:B------:R-:W-:-:S02]  /*4bc0*/  R2UR UR40, R57 ;  /* 0x00000000392872ca */ /* 0x000fc400000e0000 */
[----:B------:R-:W-:Y:S02]  /*4bd0*/  R2UR UR41, R56 ;  /* 0x00000000382972ca */ /* 0x000fe400000e0000 */
[----:B------:R-:W-:Y:S02]  /*4be0*/  R2UR UR60, R11 ;  /* 0x000000000b3c72ca */ /* 0x000fe400000e0000 */
[----:B------:R-:W-:Y:S02]  /*4bf0*/  IADD3.X R124, R124, UR9, RZ, P3, !PT ;  /* 0x000000097c7c7c10 */ /* 0x000fe40009ffe4ff */
[----:B------:R-:W-:Y:S02]  /*4c00*/  IADD3.X R126, R126, UR9, RZ, P2, !PT ;  /* 0x000000097e7e7c10 */ /* 0x000fe400097fe4ff */
[----:B------:R-:W-:Y:S02]  /*4c10*/  IADD3.X R128, R128, UR9, RZ, P1, !PT ;  /* 0x0000000980807c10 */ /* 0x000fe40008ffe4ff */
[----:B------:R-:W-:-:S02]  /*4c20*/  IADD3.X R130, R130, UR9, RZ, P0, !PT ;  /* 0x0000000982827c10 */ /* 0x000fc400087fe4ff */
[----:B------:R-:W-:Y:S02]  /*4c30*/  IADD3.X R132, R132, UR9, RZ, P4, !PT ;  /* 0x0000000984847c10 */ /* 0x000fe4000a7fe4ff */
[----:B------:R-:W-:Y:S02]  /*4c40*/  SHF.R.S32.HI R144, RZ, 0x1f, R135 ;  /* 0x0000001fff907819 */ /* 0x000fe40000011487 */
[----:B------:R-:W-:Y:S02]  /*4c50*/  IADD3.X R134, R134, UR9, RZ, P6, !PT ;  /* 0x0000000986867c10 */ /* 0x000fe4000b7fe4ff */
[----:B------:R-:W-:Y:S02]  /*4c60*/  IADD3.X R136, R136, UR9, RZ, P5, !PT ;  /* 0x0000000988887c10 */ /* 0x000fe4000affe4ff */
[----:B------:R-:W-:Y:S02]  /*4c70*/  SHF.R.S32.HI R138, RZ, 0x1f, R40 ;  /* 0x0000001fff8a7819 */ /* 0x000fe40000011428 */
[----:B------:R-:W-:-:S02]  /*4c80*/  IADD3 R125, P3, R40, UR8, RZ ;  /* 0x00000008287d7c10 */ /* 0x000fc4000ff7e0ff */
[----:B------:R-:W-:Y:S02]  /*4c90*/  SHF.R.S32.HI R139, RZ, 0x1f, R41 ;  /* 0x0000001fff8b7819 */ /* 0x000fe40000011429 */
[----:B------:R-:W-:Y:S02]  /*4ca0*/  IADD3 R127, P2, R41, UR8, RZ ;  /* 0x00000008297f7c10 */ /* 0x000fe4000ff5e0ff */
[----:B------:R-:W-:Y:S02]  /*4cb0*/  CS2R R40, SRZ ;  /* 0x0000000000287805 */ /* 0x000fe4000001ff00 */
[----:B------:R-:W-:Y:S02]  /*4cc0*/  SHF.R.S32.HI R140, RZ, 0x1f, R42 ;  /* 0x0000001fff8c7819 */ /* 0x000fe4000001142a */
[----:B------:R-:W-:Y:S02]  /*4cd0*/  IADD3 R129, P1, R42, UR8, RZ ;  /* 0x000000082a817c10 */ /* 0x000fe4000ff3e0ff */
[----:B------:R-:W-:-:S02]  /*4ce0*/  SHF.R.S32.HI R142, RZ, 0x1f, R43 ;  /* 0x0000001fff8e7819 */ /* 0x000fc4000001142b */
[----:B------:R-:W-:Y:S02]  /*4cf0*/  IADD3 R131, P0, R43, UR8, RZ ;  /* 0x000000082b837c10 */ /* 0x000fe4000ff1e0ff */
[----:B------:R-:W-:Y:S02]  /*4d00*/  CS2R R42, SRZ ;  /* 0x00000000002a7805 */ /* 0x000fe4000001ff00 */
[----:B------:R-:W-:Y:S02]  /*4d10*/  SHF.R.S32.HI R143, RZ, 0x1f, R44 ;  /* 0x0000001fff8f7819 */ /* 0x000fe4000001142c */
[----:B------:R-:W-:Y:S02]  /*4d20*/  IADD3 R133, P4, R44, UR8, RZ ;  /* 0x000000082c857c10 */ /* 0x000fe4000ff9e0ff */
[----:B------:R-:W-:Y:S02]  /*4d30*/  IADD3 R135, P6, R135, UR8, RZ ;  /* 0x0000000887877c10 */ /* 0x000fe4000ffde0ff */
[----:B------:R-:W-:-:S02]  /*4d40*/  SHF.R.S32.HI R145, RZ, 0x1f, R5 ;  /* 0x0000001fff917819 */ /* 0x000fc40000011405 */
[----:B------:R-:W-:Y:S01]  /*4d50*/  IADD3 R137, P5, R5, UR8, RZ ;  /* 0x0000000805897c10 */ /* 0x000fe2000ffbe0ff */
[----:B------:R-:W-:Y:S01]  /*4d60*/  ULDC UR8, c[0x0][0x238] ;  /* 0x00008e0000087ab9 */ /* 0x000fe20000000800 */
[----:B------:R-:W-:Y:S01]  /*4d70*/  R2UR UR34, R68 ;  /* 0x00000000442272ca */ /* 0x000fe200000e0000 */
[----:B------:R-:W-:Y:S01]  /*4d80*/  IMAD.SHL.U32 R68, R60, 0x20, RZ ;  /* 0x000000203c447824 */ /* 0x000fe200078e00ff */
[----:B------:R-:W-:Y:S01]  /*4d90*/  IADD3.X R138, R138, UR9, RZ, P3, !PT ;  /* 0x000000098a8a7c10 */ /* 0x000fe20009ffe4ff */
[----:B------:R-:W-:Y:S01]  /*4da0*/  IMAD.SHL.U32 R60, R60, 0x2, RZ ;  /* 0x000000023c3c7824 */ /* 0x000fe200078e00ff */
[----:B------:R-:W-:Y:S01]  /*4db0*/  IADD3.X R139, R139, UR9, RZ, P2, !PT ;  /* 0x000000098b8b7c10 */ /* 0x000fe200097fe4ff */
[----:B------:R-:W-:Y:S01]  /*4dc0*/  IMAD R66, R66, UR8, RZ ;  /* 0x0000000842427c24 */ /* 0x000fe2000f8e02ff */
[----:B------:R-:W-:Y:S01]  /*4dd0*/  IADD3.X R140, R140, UR9, RZ, P1, !PT ;  /* 0x000000098c8c7c10 */ /* 0x000fe20008ffe4ff */
[----:B------:R-:W-:Y:S01]  /*4de0*/  IMAD R64, R64, UR8, RZ ;  /* 0x0000000840407c24 */ /* 0x000fe2000f8e02ff */
[----:B------:R-:W-:-:S02]  /*4df0*/  IADD3.X R142, R142, UR9, RZ, P0, !PT ;  /* 0x000000098e8e7c10 */ /* 0x000fc400087fe4ff */
[----:B------:R-:W-:Y:S02]  /*4e00*/  IADD3.X R143, R143, UR9, RZ, P4, !PT ;  /* 0x000000098f8f7c10 */ /* 0x000fe4000a7fe4ff */
[----:B------:R-:W-:Y:S02]  /*4e10*/  IADD3.X R144, R144, UR9, RZ, P6, !PT ;  /* 0x0000000990907c10 */ /* 0x000fe4000b7fe4ff */
[----:B------:R-:W-:Y:S01]  /*4e20*/  IADD3.X R145, R145, UR9, RZ, P5, !PT ;  /* 0x0000000991917c10 */ /* 0x000fe2000affe4ff */
[----:B------:R-:W-:Y:S01]  /*4e30*/  ULDC UR9, c[0x0][0x23c] ;  /* 0x00008f0000097ab9 */ /* 0x000fe20000000800 */
[----:B------:R-:W-:Y:S01]  /*4e40*/  IADD3 R61, P3, R4, UR10, RZ ;  /* 0x0000000a043d7c10 */ /* 0x000fe2000ff7e0ff */
[----:B------:R-:W-:Y:S01]  /*4e50*/  IMAD R146, R146, UR9, RZ ;  /* 0x0000000992927c24 */ /* 0x000fe2000f8e02ff */
[----:B------:R-:W-:Y:S01]  /*4e60*/  R2UR UR42, R55 ;  /* 0x00000000372a72ca */ /* 0x000fe200000e0000 */
[----:B------:R-:W-:Y:S01]  /*4e70*/  USHF.L.U32 UR10, UR8, 0x5, URZ ;  /* 0x00000005080a7899 */ /* 0x000fe2000800063f */
[----:B------:R-:W-:-:S02]  /*4e80*/  R2UR UR43, R54 ;  /* 0x00000000362b72ca */ /* 0x000fc400000e0000 */
[----:B------:R-:W-:Y:S02]  /*4e90*/  CS2R R54, SRZ ;  /* 0x0000000000367805 */ /* 0x000fe4000001ff00 */
[----:B------:R-:W-:Y:S02]  /*4ea0*/  R2UR UR44, R53 ;  /* 0x00000000352c72ca */ /* 0x000fe400000e0000 */
[----:B------:R-:W-:Y:S02]  /*4eb0*/  R2UR UR45, R52 ;  /* 0x00000000342d72ca */ /* 0x000fe400000e0000 */
[----:B------:R-:W-:Y:S02]  /*4ec0*/  CS2R R52, SRZ ;  /* 0x0000000000347805 */ /* 0x000fe4000001ff00 */
[----:B------:R-:W-:Y:S02]  /*4ed0*/  R2UR UR46, R51 ;  /* 0x00000000332e72ca */ /* 0x000fe400000e0000 */
        /* <DEDUP_REMOVED lines=9> */
[----:B------:R-:W-:Y:S02]  /*4f70*/  CS2R R44, SRZ ;  /* 0x00000000002c7805 */ /* 0x000fe4000001ff00 */
[----:B------:R-:W-:Y:S02]  /*4f80*/  LOP3.LUT R68, R68, 0x60, RZ, 0xc0, !PT ;  /* 0x0000006044447812 */ /* 0x000fe400078ec0ff */
[----:B------:R-:W-:Y:S01]  /*4f90*/  LEA.HI.X.SX32 R141, R4, UR11, 0x1, P3 ;  /* 0x0000000b048d7c11 */ /* 0x000fe200098f0eff */
[----:B------:R-:W-:-:S12]  /*4fa0*/  USHF.L.U32 UR11, UR9, 0x5, URZ ;  /* 0x00000005090b7899 */ /* 0x000fd8000800063f */
.L_x_2:
[----:B------:R-:W0:Y:S01]  /*4fb0*/  S2R R22, SR_TID.X ;  /* 0x0000000000167919 */ /* 0x000e220000002100 */
[C---:B------:R-:W-:Y:S02]  /*4fc0*/  IADD3 R6, P1, R64.reuse, R61, RZ ;  /* 0x0000003d40067210 */ /* 0x040fe40007f3e0ff */
[----:B------:R-:W-:Y:S02]  /*4fd0*/  PRMT R12, RZ, 0x7610, R12 ;  /* 0x00007610ff0c7816 */ /* 0x000fe4000000000c */
[----:B------:R-:W-:Y:S02]  /*4fe0*/  PRMT R13, RZ, 0x7610, R13 ;  /* 0x00007610ff0d7816 */ /* 0x000fe4000000000d */
[----:B------:R-:W-:Y:S02]  /*4ff0*/  LEA.HI.X.SX32 R7, R64, R141, 0x1, P1 ;  /* 0x0000008d40077211 */ /* 0x000fe400008f0eff */
[----:B0-----:R-:W-:-:S04]  /*5000*/  SHF.R.U32.HI R4, RZ, 0x4, R22 ;  /* 0x00000004ff047819 */ /* 0x001fc80000011616 */
[----:B------:R-:W-:-:S04]  /*5010*/  SGXT.U32 R4, R4, 0x4 ;  /* 0x000000040404781a */ /* 0x000fc80000000000 */
[C---:B------:R-:W-:Y:S02]  /*5020*/  LOP3.LUT R5, R4.reuse, 0x10, RZ, 0xfc, !PT ;  /* 0x0000001004057812 */ /* 0x040fe400078efcff */
[----:B------:R-:W-:Y:S02]  /*5030*/  ISETP.GE.AND P0, PT, R4, UR12, PT ;  /* 0x0000000c04007c0c */ /* 0x000fe4000bf06270 */
[----:B------:R-:W-:Y:S02]  /*5040*/  ISETP.GE.AND P3, PT, R5, UR12, PT ;  /* 0x0000000c05007c0c */ /* 0x000fe4000bf66270 */
[----:B------:R-:W-:-:S04]  /*5050*/  IADD3 R4, P2, R66, R61, RZ ;  /* 0x0000003d42047210 */ /* 0x000fc80007f5e0ff */
[----:B------:R-:W-:-:S05]  /*5060*/  LEA.HI.X.SX32 R5, R66, R141, 0x1, P2 ;  /* 0x0000008d42057211 */ /* 0x000fca00010f0eff */
[----:B------:R0:W2:Y:S04]  /*5070*/  @!P0 LDG.E.U8 R12, desc[UR6][R4.64] ;  /* 0x00000006040c8981 */ /* 0x0000a8000c1e1100 */
[----:B------:R1:W3:Y:S01]  /*5080*/  @!P3 LDG.E.U8 R13, desc[UR6][R6.64] ;  /* 0x00000006060db981 */ /* 0x0002e2000c1e1100 */
[----:B------:R-:W4:Y:S01]  /*5090*/  S2UR UR8, SR_CgaCtaId ;  /* 0x00000000000879c3 */ /* 0x000f220000008800 */
[----:B------:R-:W-:Y:S01]  /*50a0*/  SHF.R.S32.HI R152, RZ, 0x7, R22 ;  /* 0x00000007ff987819 */ /* 0x000fe20000011416 */
[----:B------:R-:W-:Y:S01]  /*50b0*/  UMOV UR5, 0x400 ;  /* 0x0000040000057882 */ /* 0x000fe20000000000 */
[----:B------:R-:W-:Y:S02]  /*50c0*/  LOP3.LUT R8, R22, 0x1f, RZ, 0xc0, !PT ;  /* 0x0000001f16087812 */ /* 0x000fe400078ec0ff */
[----:B------:R-:W-:-:S02]  /*50d0*/  SGXT R152, R152, 0x1 ;  /* 0x000000019898781a */ /* 0x000fc40000000200 */
[----:B------:R-:W-:Y:S02]  /*50e0*/  ISETP.GE.AND P0, PT, R8, UR12, PT ;  /* 0x0000000c08007c0c */ /* 0x000fe4000bf06270 */
[----:B------:R-:W-:Y:S02]  /*50f0*/  LOP3.LUT R9, R152, 0x88, RZ, 0xc0, !PT ;  /* 0x0000008898097812 */ /* 0x000fe400078ec0ff */
[----:B------:R-:W-:Y:S02]  /*5100*/  SHF.R.S32.HI R153, RZ, 0x1f, R146 ;  /* 0x0000001fff997819 */ /* 0x000fe40000011492 */
[----:B------:R-:W-:Y:S02]  /*5110*/  LOP3.LUT R14, R9, 0x7f, R22, 0x78, !PT ;  /* 0x0000007f090e7812 */ /* 0x000fe400078e7816 */
[----:B0-----:R-:W-:Y:S02]  /*5120*/  IADD3 R4, P1, R146, R137, RZ ;  /* 0x0000008992047210 */ /* 0x001fe40007f3e0ff */
[----:B------:R-:W-:-:S02]  /*5130*/  PRMT R148, RZ, 0x7610, R148 ;  /* 0x00007610ff947816 */ /* 0x000fc40000000094 */
[C---:B-1----:R-:W-:Y:S01]  /*5140*/  IADD3 R6, P3, R146.reuse, R135, RZ ;  /* 0x0000008792067210 */ /* 0x042fe20007f7e0ff */
[C---:B------:R-:W-:Y:S01]  /*5150*/  IMAD.X R5, R153.reuse, 0x1, R145, P1 ;  /* 0x0000000199057824 */ /* 0x040fe200008e0691 */
[----:B------:R-:W-:Y:S01]  /*5160*/  BAR.SYNC.DEFER_BLOCKING 0x0 ;  /* 0x0000000000007b1d */ /* 0x000fe20000010000 */
[----:B------:R-:W-:Y:S01]  /*5170*/  PRMT R149, RZ, 0x7610, R149 ;  /* 0x00007610ff957816 */ /* 0x000fe20000000095 */
[----:B----4-:R-:W-:Y:S01]  /*5180*/  ULEA UR5, UR8, UR5, 0x18 ;  /* 0x0000000508057291 */ /* 0x010fe2000f8ec03f */
[C---:B------:R-:W-:Y:S02]  /*5190*/  IADD3 R8, P2, R146.reuse, UR36, RZ ;  /* 0x0000002492087c10 */ /* 0x040fe4000ff5e0ff */
[----:B------:R-:W-:Y:S01]  /*51a0*/  IADD3 R10, P1, R146, UR35, RZ ;  /* 0x00000023920a7c10 */ /* 0x000fe2000ff3e0ff */
[----:B------:R-:W-:Y:S01]  /*51b0*/  IMAD.X R7, R153, 0x1, R144, P3 ;  /* 0x0000000199077824 */ /* 0x000fe200018e0690 */
[----:B------:R-:W-:Y:S02]  /*51c0*/  PRMT R23, RZ, 0x7610, R23 ;  /* 0x00007610ff177816 */ /* 0x000fe40000000017 */
[----:B------:R-:W-:-:S02]  /*51d0*/  PRMT R147, RZ, 0x7610, R147 ;  /* 0x00007610ff937816 */ /* 0x000fc40000000093 */
[C---:B------:R-:W-:Y:S02]  /*51e0*/  IADD3.X R9, R153.reuse, UR60, RZ, P2, !PT ;  /* 0x0000003c99097c10 */ /* 0x040fe400097fe4ff */
[----:B------:R-:W-:Y:S02]  /*51f0*/  IADD3.X R11, R153, UR59, RZ, P1, !PT ;  /* 0x0000003b990b7c10 */ /* 0x000fe40008ffe4ff */
[----:B------:R-:W-:Y:S02]  /*5200*/  PRMT R58, RZ, 0x7610, R58 ;  /* 0x00007610ff3a7816 */ /* 0x000fe4000000003a */
[----:B------:R-:W-:Y:S02]  /*5210*/  PRMT R151, RZ, 0x7610, R151 ;  /* 0x00007610ff977816 */ /* 0x000fe40000000097 */
[----:B------:R-:W-:Y:S02]  /*5220*/  PRMT R18, RZ, 0x7610, R18 ;  /* 0x00007610ff127816 */ /* 0x000fe40000000012 */
[----:B------:R-:W-:-:S02]  /*5230*/  PRMT R21, RZ, 0x7610, R21 ;  /* 0x00007610ff157816 */ /* 0x000fc40000000015 */
[----:B------:R-:W-:Y:S02]  /*5240*/  PRMT R56, RZ, 0x7610, R56 ;  /* 0x00007610ff387816 */ /* 0x000fe40000000038 */
[----:B------:R-:W-:Y:S02]  /*5250*/  PRMT R19, RZ, 0x7610, R19 ;  /* 0x00007610ff137816 */ /* 0x000fe40000000013 */
        /* <DEDUP_REMOVED lines=49> */
[----:B------:R-:W-:Y:S01]  /*5570*/  PRMT R212, RZ, 0x7610, R212 ;  /* 0x00007610ffd47816 */ /* 0x000fe200000000d4 */
[----:B--2---:R0:W-:Y:S04]  /*5580*/  STS.U8 [R14+UR5], R12 ;  /* 0x0000000c0e007988 */ /* 0x0041e80008000005 */
[----:B---3--:R1:W-:Y:S01]  /*5590*/  STS.U8 [R14+UR5+0x100], R13 ;  /* 0x0001000d0e007988 */ /* 0x0083e20008000005 */
[----:B------:R-:W-:Y:S01]  /*55a0*/  BAR.SYNC.DEFER_BLOCKING 0x0 ;  /* 0x0000000000007b1d */ /* 0x000fe20000010000 */
[----:B0-----:R-:W-:-:S02]  /*55b0*/  IADD3 R12, P2, R146, UR33, RZ ;  /* 0x00000021920c7c10 */ /* 0x001fc4000ff5e0ff */
[C---:B-1----:R-:W-:Y:S02]  /*55c0*/  IADD3 R14, P1, R146.reuse, UR32, RZ ;  /* 0x00000020920e7c10 */ /* 0x042fe4000ff3e0ff */
[C---:B------:R-:W-:Y:S02]  /*55d0*/  IADD3.X R13, R153.reuse, UR57, RZ, P2, !PT ;  /* 0x00000039990d7c10 */ /* 0x040fe400097fe4ff */
[----:B------:R-:W-:Y:S01]  /*55e0*/  IADD3.X R15, R153, UR56, RZ, P1, !PT ;  /* 0x00000038990f7c10 */ /* 0x000fe20008ffe4ff */
[----:B------:R0:W2:Y:S04]  /*55f0*/  @!P0 LDG.E.U8 R148, desc[UR6][R4.64] ;  /* 0x0000000604948981 */ /* 0x0000a8000c1e1100 */
[----:B------:R1:W3:Y:S04]  /*5600*/  @!P0 LDG.E.U8 R149, desc[UR6][R6.64] ;  /* 0x0000000606958981 */ /* 0x0002e8000c1e1100 */
[----:B------:R4:W5:Y:S01]  /*5610*/  @!P0 LDG.E.U8 R23, desc[UR6][R8.64] ;  /* 0x0000000608178981 */ /* 0x000962000c1e1100 */
[----:B0-----:R-:W-:-:S03]  /*5620*/  IADD3 R4, P3, R146, UR34, RZ ;  /* 0x0000002292047c10 */ /* 0x001fc6000ff7e0ff */
[----:B------:R0:W5:Y:S01]  /*5630*/  @!P0 LDG.E.U8 R147, desc[UR6][R10.64] ;  /* 0x000000060a938981 */ /* 0x000162000c1e1100 */
[----:B------:R-:W-:Y:S02]  /*5640*/  IADD3.X R5, R153, UR58, RZ, P3, !PT ;  /* 0x0000003a99057c10 */ /* 0x000fe40009ffe4ff */
[C---:B-1----:R-:W-:Y:S01]  /*5650*/  IADD3 R6, P3, R146.reuse, UR31, RZ ;  /* 0x0000001f92067c10 */ /* 0x042fe2000ff7e0ff */
[----:B------:R1:W5:Y:S01]  /*5660*/  @!P0 LDG.E.U8 R58, desc[UR6][R12.64] ;  /* 0x000000060c3a8981 */ /* 0x000362000c1e1100 */
[----:B----4-:R-:W-:-:S03]  /*5670*/  IADD3 R8, P2, R146, UR30, RZ ;  /* 0x0000001e92087c10 */ /* 0x010fc6000ff5e0ff */
[----:B------:R4:W5:Y:S01]  /*5680*/  @!P0 LDG.E.U8 R151, desc[UR6][R14.64] ;  /* 0x000000060e978981 */ /* 0x000962000c1e1100 */
[C---:B0-----:R-:W-:Y:S02]  /*5690*/  IADD3 R10, P1, R146.reuse, UR29, RZ ;  /* 0x0000001d920a7c10 */ /* 0x041fe4000ff3e0ff */
[C---:B------:R-:W-:Y:S01]  /*56a0*/  IADD3.X R7, R153.reuse, UR55, RZ, P3, !PT ;  /* 0x0000003799077c10 */ /* 0x040fe20009ffe4ff */
[----:B------:R-:W5:Y:S01]  /*56b0*/  @!P0 LDG.E.U8 R56, desc[UR6][R4.64] ;  /* 0x0000000604388981 */ /* 0x000f62000c1e1100 */
[C---:B------:R-:W-:Y:S02]  /*56c0*/  IADD3.X R9, R153.reuse, UR54, RZ, P2, !PT ;  /* 0x0000003699097c10 */ /* 0x040fe400097fe4ff */
[----:B------:R-:W-:Y:S01]  /*56d0*/  IADD3.X R11, R153, UR53, RZ, P1, !PT ;  /* 0x00000035990b7c10 */ /* 0x000fe20008ffe4ff */
[----:B------:R0:W5:Y:S01]  /*56e0*/  @!P0 LDG.E.U8 R18, desc[UR6][R6.64] ;  /* 0x0000000606128981 */ /* 0x000162000c1e1100 */
[C---:B-1----:R-:W-:Y:S02]  /*56f0*/  IADD3 R12, P3, R146.reuse, UR28, RZ ;  /* 0x0000001c920c7c10 */ /* 0x042fe4000ff7e0ff */
[C---:B----4-:R-:W-:Y:S01]  /*5700*/  IADD3 R14, P2, R146.reuse, UR27, RZ ;  /* 0x0000001b920e7c10 */ /* 0x050fe2000ff5e0ff */
[----:B------:R1:W4:Y:S01]  /*5710*/  @!P0 LDG.E.U8 R21, desc[UR6][R8.64] ;  /* 0x0000000608158981 */ /* 0x000322000c1e1100 */
[----:B------:R-:W-:-:S02]  /*5720*/  IADD3 R154, P1, R146, UR26, RZ ;  /* 0x0000001a929a7c10 */ /* 0x000fc4000ff3e0ff */
[C---:B------:R-:W-:Y:S01]  /*5730*/  IADD3.X R13, R153.reuse, UR52, RZ, P3, !PT ;  /* 0x00000034990d7c10 */ /* 0x040fe20009ffe4ff */
[----:B------:R-:W4:Y:S01]  /*5740*/  @!P0 LDG.E.U8 R150, desc[UR6][R10.64] ;  /* 0x000000060a968981 */ /* 0x000f22000c1e1100 */
[C---:B------:R-:W-:Y:S02]  /*5750*/  IADD3.X R15, R153.reuse, UR51, RZ, P2, !PT ;  /* 0x00000033990f7c10 */ /* 0x040fe400097fe4ff */
[----:B------:R-:W-:Y:S01]  /*5760*/  IADD3.X R155, R153, UR50, RZ, P1, !PT ;  /* 0x00000032999b7c10 */ /* 0x000fe20008ffe4ff */
[----:B------:R1:W4:Y:S01]  /*5770*/  @!P0 LDG.E.U8 R19, desc[UR6][R12.64] ;  /* 0x000000060c138981 */ /* 0x000322000c1e1100 */
[C---:B0-----:R-:W-:Y:S02]  /*5780*/  IADD3 R6, P2, R146.reuse, UR24, RZ ;  /* 0x0000001892067c10 */ /* 0x041fe4000ff5e0ff */
[C---:B-1----:R-:W-:Y:S01]  /*5790*/  IADD3 R8, P1, R146.reuse, UR23, RZ ;  /* 0x0000001792087c10 */ /* 0x042fe2000ff3e0ff */
[----:B------:R0:W4:Y:S01]  /*57a0*/  @!P0 LDG.E.U8 R20, desc[UR6][R14.64] ;  /* 0x000000060e148981 */ /* 0x000122000c1e1100 */
[----:B------:R-:W-:-:S02]  /*57b0*/  IADD3 R4, P3, R146, UR25, RZ ;  /* 0x0000001992047c10 */ /* 0x000fc4000ff7e0ff */
[C---:B------:R-:W-:Y:S01]  /*57c0*/  IADD3.X R7, R153.reuse, UR48, RZ, P2, !PT ;  /* 0x0000003099077c10 */ /* 0x040fe200097fe4ff */
[----:B------:R1:W4:Y:S01]  /*57d0*/  @!P0 LDG.E.U8 R59, desc[UR6][R154.64] ;  /* 0x000000069a3b8981 */ /* 0x000322000c1e1100 */
[C---:B------:R-:W-:Y:S02]  /*57e0*/  IADD3.X R9, R153.reuse, UR47, RZ, P1, !PT ;  /* 0x0000002f99097c10 */ /* 0x040fe40008ffe4ff */
[----:B------:R-:W-:Y:S01]  /*57f0*/  IADD3.X R5, R153, UR49, RZ, P3, !PT ;  /* 0x0000003199057c10 */ /* 0x000fe20009ffe4ff */
[----:B------:R1:W4:Y:S01]  /*5800*/  @!P0 LDG.E.U8 R57, desc[UR6][R6.64] ;  /* 0x0000000606398981 */ /* 0x000322000c1e1100 */
[C---:B------:R-:W-:Y:S02]  /*5810*/  IADD3 R12, P2, R146.reuse, UR21, RZ ;  /* 0x00000015920c7c10 */ /* 0x040fe4000ff5e0ff */
[C---:B0-----:R-:W-:Y:S01]  /*5820*/  IADD3 R14, P1, R146.reuse, UR20, RZ ;  /* 0x00000014920e7c10 */ /* 0x041fe2000ff3e0ff */
[----:B------:R0:W4:Y:S01]  /*5830*/  @!P0 LDG.E.U8 R16, desc[UR6][R8.64] ;  /* 0x0000000608108981 */ /* 0x000122000c1e1100 */
[----:B------:R-:W-:-:S02]  /*5840*/  IADD3 R10, P3, R146, UR22, RZ ;  /* 0x00000016920a7c10 */ /* 0x000fc4000ff7e0ff */
[----:B-1----:R-:W-:Y:S01]  /*5850*/  PRMT R154, RZ, 0x7610, R154 ;  /* 0x00007610ff9a7816 */ /* 0x002fe2000000009a */
[----:B------:R1:W4:Y:S01]  /*5860*/  @!P0 LDG.E.U8 R17, desc[UR6][R4.64] ;  /* 0x0000000604118981 */ /* 0x000322000c1e1100 */
[----:B------:R-:W-:Y:S02]  /*5870*/  PRMT R155, RZ, 0x7610, R155 ;  /* 0x00007610ff9b7816 */ /* 0x000fe4000000009b */
[C---:B------:R-:W-:Y:S02]  /*5880*/  IADD3.X R13, R153.reuse, UR45, RZ, P2, !PT ;  /* 0x0000002d990d7c10 */ /* 0x040fe400097fe4ff */
[C---:B------:R-:W-:Y:S02]  /*5890*/  IADD3.X R15, R153.reuse, UR44, RZ, P1, !PT ;  /* 0x0000002c990f7c10 */ /* 0x040fe40008ffe4ff */
[----:B------:R-:W-:Y:S01]  /*58a0*/  IADD3.X R11, R153, UR46, RZ, P3, !PT ;  /* 0x0000002e990b7c10 */ /* 0x000fe20009ffe4ff */
[----:B------:R1:W4:Y:S01]  /*58b0*/  @!P0 LDG.E.U8 R154, desc[UR6][R12.64] ;  /* 0x000000060c9a8981 */ /* 0x000322000c1e1100 */
[----:B------:R-:W-:-:S02]  /*58c0*/  IADD3 R6, P2, R146, UR18, RZ ;  /* 0x0000001292067c10 */ /* 0x000fc4000ff5e0ff */
[C---:B0-----:R-:W-:Y:S01]  /*58d0*/  IADD3 R8, P1, R146.reuse, UR17, RZ ;  /* 0x0000001192087c10 */ /* 0x041fe2000ff3e0ff */
[----:B------:R0:W4:Y:S01]  /*58e0*/  @!P0 LDG.E.U8 R156, desc[UR6][R14.64] ;  /* 0x000000060e9c8981 */ /* 0x000122000c1e1100 */
[C---:B-1----:R-:W-:Y:S02]  /*58f0*/  IADD3 R4, P3, R146.reuse, UR19, RZ ;  /* 0x0000001392047c10 */ /* 0x042fe4000ff7e0ff */
[C---:B------:R-:W-:Y:S01]  /*5900*/  IADD3.X R7, R153.reuse, UR42, RZ, P2, !PT ;  /* 0x0000002a99077c10 */ /* 0x040fe200097fe4ff */
[----:B------:R1:W4:Y:S01]  /*5910*/  @!P0 LDG.E.U8 R155, desc[UR6][R10.64] ;  /* 0x000000060a9b8981 */ /* 0x000322000c1e1100 */
        /* <DEDUP_REMOVED lines=11> */
[----:B------:R-:W4:Y:S01]  /*59d0*/  @!P0 LDG.E.U8 R161, desc[UR6][R12.64] ;  /* 0x000000060ca18981 */ /* 0x000f22000c1e1100 */
[----:B------:R-:W-:-:S02]  /*59e0*/  IADD3 R6, P2, R146, R133, RZ ;  /* 0x0000008592067210 */ /* 0x000fc40007f5e0ff */
[C---:B0-----:R-:W-:Y:S01]  /*59f0*/  IADD3 R8, P1, R146.reuse, R131, RZ ;  /* 0x0000008392087210 */ /* 0x041fe20007f3e0ff */
[----:B------:R0:W4:Y:S01]  /*5a00*/  @!P0 LDG.E.U8 R162, desc[UR6][R10.64] ;  /* 0x000000060aa28981 */ /* 0x000122000c1e1100 */
[C---:B-1----:R-:W-:Y:S01]  /*5a10*/  IADD3 R4, P3, R146.reuse, UR13, RZ ;  /* 0x0000000d92047c10 */ /* 0x042fe2000ff7e0ff */
[C---:B------:R-:W-:Y:S02]  /*5a20*/  IMAD.X R7, R153.reuse, 0x1, R143, P2 ;  /* 0x0000000199077824 */ /* 0x040fe400010e068f */
[----:B------:R1:W4:Y:S01]  /*5a30*/  @!P0 LDG.E.U8 R160, desc[UR6][R14.64] ;  /* 0x000000060ea08981 */ /* 0x000322000c1e1100 */
[C---:B------:R-:W-:Y:S01]  /*5a40*/  IMAD.X R9, R153.reuse, 0x1, R142, P1 ;  /* 0x0000000199097824 */ /* 0x040fe200008e068e */
[----:B------:R-:W-:Y:S02]  /*5a50*/  IADD3.X R5, R153, UR37, RZ, P3, !PT ;  /* 0x0000002599057c10 */ /* 0x000fe40009ffe4ff */
[C---:B------:R-:W-:Y:S01]  /*5a60*/  IADD3 RZ, P1, R146.reuse, R125, RZ ;  /* 0x0000007d92ff7210 */ /* 0x040fe20007f3e0ff */
[----:B------:R-:W4:Y:S01]  /*5a70*/  @!P0 LDG.E.U8 R163, desc[UR6][R6.64] ;  /* 0x0000000606a38981 */ /* 0x000f22000c1e1100 */
[----:B0-----:R-:W-:-:S02]  /*5a80*/  IADD3 R10, P3, R146, R129, RZ ;  /* 0x00000081920a7210 */ /* 0x001fc40007f7e0ff */
[C---:B------:R-:W-:Y:S01]  /*5a90*/  IADD3 R12, P2, R146.reuse, R127, RZ ;  /* 0x0000007f920c7210 */ /* 0x040fe20007f5e0ff */
[----:B------:R0:W4:Y:S01]  /*5aa0*/  @!P0 LDG.E.U8 R164, desc[UR6][R4.64] ;  /* 0x0000000604a48981 */ /* 0x000122000c1e1100 */
[C---:B-1----:R-:W-:Y:S01]  /*5ab0*/  IMAD.X R15, R153.reuse, 0x1, R138, P1 ;  /* 0x00000001990f7824 */ /* 0x042fe200008e068a */
[C---:B------:R-:W-:Y:S01]  /*5ac0*/  IADD3 RZ, P1, R146.reuse, R119, RZ ;  /* 0x0000007792ff7210 */ /* 0x040fe20007f3e0ff */
[C---:B------:R-:W-:Y:S01]  /*5ad0*/  IMAD.X R11, R153.reuse, 0x1, R140, P3 ;  /* 0x00000001990b7824 */ /* 0x040fe200018e068c */
[C---:B------:R-:W-:Y:S01]  /*5ae0*/  IADD3 RZ, P3, R146.reuse, R123, RZ ;  /* 0x0000007b92ff7210 */ /* 0x040fe20007f7e0ff */
[C---:B------:R-:W-:Y:S01]  /*5af0*/  IMAD.X R13, R153.reuse, 0x1, R139, P2 ;  /* 0x00000001990d7824 */ /* 0x040fe200010e068b */
[C---:B------:R-:W-:Y:S01]  /*5b00*/  IADD3 RZ, P2, R146.reuse, R121, RZ ;  /* 0x0000007992ff7210 */ /* 0x040fe20007f5e0ff */
[----:B------:R1:W4:Y:S01]  /*5b10*/  @!P0 LDG.E.U8 R165, desc[UR6][R8.64] ;  /* 0x0000000608a58981 */ /* 0x000322000c1e1100 */
[C---:B------:R-:W-:Y:S02]  /*5b20*/  IMAD.IADD R14, R146.reuse, 0x1, R125 ;  /* 0x00000001920e7824 */ /* 0x040fe400078e027d */
[C---:B0-----:R-:W-:Y:S01]  /*5b30*/  IMAD.IADD R4, R146.reuse, 0x1, R123 ;  /* 0x0000000192047824 */ /* 0x041fe200078e027b */
[----:B------:R0:W4:Y:S01]  /*5b40*/  @!P0 LDG.E.U8 R167, desc[UR6][R10.64] ;  /* 0x000000060aa78981 */ /* 0x000122000c1e1100 */
[C---:B------:R-:W-:Y:S01]  /*5b50*/  IMAD.X R5, R153.reuse, 0x1, R136, P3 ;  /* 0x0000000199057824 */ /* 0x040fe200018e0688 */
[C---:B------:R-:W-:Y:S01]  /*5b60*/  IADD3 RZ, P3, R146.reuse, R117, RZ ;  /* 0x0000007592ff7210 */ /* 0x040fe20007f7e0ff */
[C---:B------:R-:W-:Y:S01]  /*5b70*/  IMAD.X R7, R153.reuse, 0x1, R134, P2 ;  /* 0x0000000199077824 */ /* 0x040fe200010e0686 */
[C---:B------:R-:W-:Y:S01]  /*5b80*/  IADD3 RZ, P2, R146.reuse, R115, RZ ;  /* 0x0000007392ff7210 */ /* 0x040fe20007f5e0ff */
[----:B------:R0:W4:Y:S01]  /*5b90*/  @!P0 LDG.E.U8 R168, desc[UR6][R14.64] ;  /* 0x000000060ea88981 */ /* 0x000122000c1e1100 */
[----:B-1----:R-:W-:Y:S01]  /*5ba0*/  IMAD.X R9, R153, 0x1, R132, P1 ;  /* 0x0000000199097824 */ /* 0x002fe200008e0684 */
[C---:B------:R-:W-:Y:S01]  /*5bb0*/  IADD3 RZ, P1, R146.reuse, R113, RZ ;  /* 0x0000007192ff7210 */ /* 0x040fe20007f3e0ff */
[C---:B------:R-:W-:Y:S01]  /*5bc0*/  IMAD.IADD R6, R146.reuse, 0x1, R121 ;  /* 0x0000000192067824 */ /* 0x040fe200078e0279 */
[----:B------:R1:W4:Y:S01]  /*5bd0*/  @!P0 LDG.E.U8 R166, desc[UR6][R12.64] ;  /* 0x000000060ca68981 */ /* 0x000322000c1e1100 */
[----:B------:R-:W-:-:S02]  /*5be0*/  IMAD.IADD R8, R146, 0x1, R119 ;  /* 0x0000000192087824 */ /* 0x000fc400078e0277 */
[C---:B0-----:R-:W-:Y:S01]  /*5bf0*/  IMAD.IADD R10, R146.reuse, 0x1, R117 ;  /* 0x00000001920a7824 */ /* 0x041fe200078e0275 */
[----:B------:R0:W4:Y:S01]  /*5c00*/  @!P0 LDG.E.U8 R170, desc[UR6][R4.64] ;  /* 0x0000000604aa8981 */ /* 0x000122000c1e1100 */
[C---:B------:R-:W-:Y:S01]  /*5c10*/  IMAD.X R11, R153.reuse, 0x1, R130, P3 ;  /* 0x00000001990b7824 */ /* 0x040fe200018e0682 */
[----:B------:R-:W-:Y:S02]  /*5c20*/  PRMT R14, RZ, 0x7610, R14 ;  /* 0x00007610ff0e7816 */ /* 0x000fe4000000000e */
[C---:B------:R-:W-:Y:S01]  /*5c30*/  IADD3 RZ, P3, R146.reuse, R111, RZ ;  /* 0x0000006f92ff7210 */ /* 0x040fe20007f7e0ff */
[----:B------:R0:W4:Y:S01]  /*5c40*/  @!P0 LDG.E.U8 R169, desc[UR6][R6.64] ;  /* 0x0000000606a98981 */ /* 0x000122000c1e1100 */
[C---:B-1----:R-:W-:Y:S01]  /*5c50*/  IMAD.X R13, R153.reuse, 0x1, R128, P2 ;  /* 0x00000001990d7824 */ /* 0x042fe200010e0680 */
[C---:B------:R-:W-:Y:S01]  /*5c60*/  IADD3 RZ, P2, R146.reuse, R109, RZ ;  /* 0x0000006d92ff7210 */ /* 0x040fe20007f5e0ff */
[C---:B------:R-:W-:Y:S01]  /*5c70*/  IMAD.IADD R12, R146.reuse, 0x1, R115 ;  /* 0x00000001920c7824 */ /* 0x040fe200078e0273 */
[----:B------:R1:W4:Y:S01]  /*5c80*/  @!P0 LDG.E.U8 R14, desc[UR6][R8.64] ;  /* 0x00000006080e8981 */ /* 0x000322000c1e1100 */
[----:B0-----:R-:W-:Y:S01]  /*5c90*/  IMAD.X R5, R153, 0x1, R126, P1 ;  /* 0x0000000199057824 */ /* 0x001fe200008e067e */
[C---:B------:R-:W-:Y:S01]  /*5ca0*/  IADD3 RZ, P1, R146.reuse, R107, RZ ;  /* 0x0000006b92ff7210 */ /* 0x040fe20007f3e0ff */
[C---:B------:R-:W-:Y:S01]  /*5cb0*/  IMAD.IADD R4, R146.reuse, 0x1, R113 ;  /* 0x0000000192047824 */ /* 0x040fe200078e0271 */
[----:B------:R-:W-:Y:S01]  /*5cc0*/  PRMT R15, RZ, 0x7610, R15 ;  /* 0x00007610ff0f7816 */ /* 0x000fe2000000000f */
[----:B------:R0:W4:Y:S01]  /*5cd0*/  @!P0 LDG.E.U8 R172, desc[UR6][R10.64] ;  /* 0x000000060aac8981 */ /* 0x000122000c1e1100 */
[----:B------:R-:W-:-:S02]  /*5ce0*/  IMAD.IADD R6, R146, 0x1, R111 ;  /* 0x0000000192067824 */ /* 0x000fc400078e026f */
[C---:B------:R-:W-:Y:S01]  /*5cf0*/  IMAD.X R7, R153.reuse, 0x1, R124, P3 ;  /* 0x0000000199077824 */ /* 0x040fe200018e067c */
[C---:B------:R-:W-:Y:S01]  /*5d00*/  IADD3 RZ, P3, R146.reuse, R105, RZ ;  /* 0x0000006992ff7210 */ /* 0x040fe20007f7e0ff */
[C---:B-1----:R-:W-:Y:S01]  /*5d10*/  IMAD.X R9, R153.reuse, 0x1, R122, P2 ;  /* 0x0000000199097824 */ /* 0x042fe200010e067a */
[C---:B------:R-:W-:Y:S01]  /*5d20*/  IADD3 RZ, P2, R146.reuse, R103, RZ ;  /* 0x0000006792ff7210 */ /* 0x040fe20007f5e0ff */
[----:B------:R1:W4:Y:S01]  /*5d30*/  @!P0 LDG.E.U8 R171, desc[UR6][R12.64] ;  /* 0x000000060cab8981 */ /* 0x000322000c1e1100 */
[C---:B0-----:R-:W-:Y:S01]  /*5d40*/  IMAD.X R11, R153.reuse, 0x1, R120, P1 ;  /* 0x00000001990b7824 */ /* 0x041fe200008e0678 */
[C---:B------:R-:W-:Y:S02]  /*5d50*/  IADD3 RZ, P1, R146.reuse, R101, RZ ;  /* 0x0000006592ff7210 */ /* 0x040fe40007f3e0ff */
[----:B------:R0:W4:Y:S01]  /*5d60*/  @!P0 LDG.E.U8 R15, desc[UR6][R4.64] ;  /* 0x00000006040f8981 */ /* 0x000122000c1e1100 */
[C---:B------:R-:W-:Y:S02]  /*5d70*/  IMAD.IADD R8, R146.reuse, 0x1, R109 ;  /* 0x0000000192087824 */ /* 0x040fe400078e026d */
[C---:B------:R-:W-:Y:S01]  /*5d80*/  IMAD.IADD R10, R146.reuse, 0x1, R107 ;  /* 0x00000001920a7824 */ /* 0x040fe200078e026b */
[----:B------:R0:W4:Y:S01]  /*5d90*/  @!P0 LDG.E.U8 R181, desc[UR6][R6.64] ;  /* 0x0000000606b58981 */ /* 0x000122000c1e1100 */
[----:B-1----:R-:W-:Y:S01]  /*5da0*/  IMAD.X R13, R153, 0x1, R116, P2 ;  /* 0x00000001990d7824 */ /* 0x002fe200010e0674 */
[C---:B------:R-:W-:Y:S01]  /*5db0*/  IADD3 RZ, P2, R146.reuse, R97, RZ ;  /* 0x0000006192ff7210 */ /* 0x040fe20007f5e0ff */
[C---:B------:R-:W-:Y:S01]  /*5dc0*/  IMAD.IADD R12, R146.reuse, 0x1, R103 ;  /* 0x00000001920c7824 */ /* 0x040fe200078e0267 */
[----:B------:R1:W4:Y:S01]  /*5dd0*/  @!P0 LDG.E.U8 R180, desc[UR6][R8.64] ;  /* 0x0000000608b48981 */ /* 0x000322000c1e1100 */
[----:B0-----:R-:W-:-:S02]  /*5de0*/  IMAD.IADD R4, R146, 0x1, R105 ;  /* 0x0000000192047824 */ /* 0x001fc400078e0269 */
[C---:B------:R-:W-:Y:S01]  /*5df0*/  IMAD.X R5, R153.reuse, 0x1, R118, P3 ;  /* 0x0000000199057824 */ /* 0x040fe200018e0676 */
[C---:B------:R-:W-:Y:S01]  /*5e00*/  IADD3 RZ, P3, R146.reuse, R99, RZ ;  /* 0x0000006392ff7210 */ /* 0x040fe20007f7e0ff */
[C---:B------:R-:W-:Y:S01]  /*5e10*/  IMAD.X R7, R153.reuse, 0x1, R114, P1 ;  /* 0x0000000199077824 */ /* 0x040fe200008e0672 */
[C---:B------:R-:W-:Y:S01]  /*5e20*/  IADD3 RZ, P1, R146.reuse, R95, RZ ;  /* 0x0000005f92ff7210 */ /* 0x040fe20007f3e0ff */
[----:B------:R0:W4:Y:S01]  /*5e30*/  @!P0 LDG.E.U8 R179, desc[UR6][R10.64] ;  /* 0x000000060ab38981 */ /* 0x000122000c1e1100 */
[C---:B------:R-:W-:Y:S02]  /*5e40*/  IMAD.IADD R6, R146.reuse, 0x1, R101 ;  /* 0x0000000192067824 */ /* 0x040fe400078e0265 */
[C---:B-1----:R-:W-:Y:S01]  /*5e50*/  IMAD.IADD R8, R146.reuse, 0x1, R99 ;  /* 0x0000000192087824 */ /* 0x042fe200078e0263 */
[----:B------:R1:W4:Y:S01]  /*5e60*/  @!P0 LDG.E.U8 R184, desc[UR6][R4.64] ;  /* 0x0000000604b88981 */ /* 0x000322000c1e1100 */
[----:B------:R-:W-:Y:S01]  /*5e70*/  IMAD.X R9, R153, 0x1, R112, P3 ;  /* 0x0000000199097824 */ /* 0x000fe200018e0670 */
[----:B------:R-:W-:-:S02]  /*5e80*/  IADD3 RZ, P3, R146, R93, RZ ;  /* 0x0000005d92ff7210 */ /* 0x000fc40007f7e0ff */
[----:B------:R1:W4:Y:S01]  /*5e90*/  @!P0 LDG.E.U8 R183, desc[UR6][R12.64] ;  /* 0x000000060cb78981 */ /* 0x000322000c1e1100 */
[C---:B0-----:R-:W-:Y:S01]  /*5ea0*/  IMAD.X R11, R153.reuse, 0x1, R110, P2 ;  /* 0x00000001990b7824 */ /* 0x041fe200010e066e */
[C---:B------:R-:W-:Y:S02]  /*5eb0*/  IADD3 RZ, P2, R146.reuse, R91, RZ ;  /* 0x0000005b92ff7210 */ /* 0x040fe40007f5e0ff */
[----:B------:R0:W4:Y:S01]  /*5ec0*/  @!P0 LDG.E.U8 R182, desc[UR6][R6.64] ;  /* 0x0000000606b68981 */ /* 0x000122000c1e1100 */
[----:B-1----:R-:W-:Y:S01]  /*5ed0*/  IMAD.X R5, R153, 0x1, R108, P1 ;  /* 0x0000000199057824 */ /* 0x002fe200008e066c */
[C---:B------:R-:W-:Y:S02]  /*5ee0*/  IADD3 RZ, P1, R146.reuse, R89, RZ ;  /* 0x0000005992ff7210 */ /* 0x040fe40007f3e0ff */
[----:B------:R1:W4:Y:S01]  /*5ef0*/  @!P0 LDG.E.U8 R187, desc[UR6][R8.64] ;  /* 0x0000000608bb8981 */ /* 0x000322000c1e1100 */
[C---:B------:R-:W-:Y:S02]  /*5f00*/  IMAD.IADD R10, R146.reuse, 0x1, R97 ;  /* 0x00000001920a7824 */ /* 0x040fe400078e0261 */
[----:B------:R-:W-:-:S02]  /*5f10*/  IMAD.IADD R4, R146, 0x1, R95 ;  /* 0x0000000192047824 */ /* 0x000fc400078e025f */
[C---:B------:R-:W-:Y:S01]  /*5f20*/  IMAD.X R13, R153.reuse, 0x1, R104, P2 ;  /* 0x00000001990d7824 */ /* 0x040fe200010e0668 */
[C---:B------:R-:W-:Y:S01]  /*5f30*/  IADD3 RZ, P2, R146.reuse, R85, RZ ;  /* 0x0000005592ff7210 */ /* 0x040fe20007f5e0ff */
[C---:B0-----:R-:W-:Y:S01]  /*5f40*/  IMAD.IADD R6, R146.reuse, 0x1, R93 ;  /* 0x0000000192067824 */ /* 0x041fe200078e025d */
[----:B------:R0:W4:Y:S01]  /*5f50*/  @!P0 LDG.E.U8 R186, desc[UR6][R10.64] ;  /* 0x000000060aba8981 */ /* 0x000122000c1e1100 */
[C---:B------:R-:W-:Y:S01]  /*5f60*/  IMAD.X R7, R153.reuse, 0x1, R106, P3 ;  /* 0x0000000199077824 */ /* 0x040fe200018e066a */
[C---:B------:R-:W-:Y:S01]  /*5f70*/  IADD3 RZ, P3, R146.reuse, R87, RZ ;  /* 0x0000005792ff7210 */ /* 0x040fe20007f7e0ff */
[C---:B-1----:R-:W-:Y:S01]  /*5f80*/  IMAD.X R9, R153.reuse, 0x1, R102, P1 ;  /* 0x0000000199097824 */ /* 0x042fe200008e0666 */
[C---:B------:R-:W-:Y:S01]  /*5f90*/  IADD3 RZ, P1, R146.reuse, R83, RZ ;  /* 0x0000005392ff7210 */ /* 0x040fe20007f3e0ff */
[----:B------:R1:W4:Y:S01]  /*5fa0*/  @!P0 LDG.E.U8 R185, desc[UR6][R4.64] ;  /* 0x0000000604b98981 */ /* 0x000322000c1e1100 */
[C---:B------:R-:W-:Y:S02]  /*5fb0*/  IMAD.IADD R12, R146.reuse, 0x1, R91 ;  /* 0x00000001920c7824 */ /* 0x040fe400078e025b */
[C---:B------:R-:W-:Y:S01]  /*5fc0*/  IMAD.IADD R8, R146.reuse, 0x1, R89 ;  /* 0x0000000192087824 */ /* 0x040fe200078e0259 */
[----:B------:R1:W4:Y:S01]  /*5fd0*/  @!P0 LDG.E.U8 R190, desc[UR6][R6.64] ;  /* 0x0000000606be8981 */ /* 0x000322000c1e1100 */
[----:B0-----:R-:W-:Y:S01]  /*5fe0*/  IMAD.X R11, R153, 0x1, R98, P2 ;  /* 0x00000001990b7824 */ /* 0x001fe200010e0662 */
[C---:B------:R-:W-:Y:S01]  /*5ff0*/  IADD3 RZ, P2, R146.reuse, R79, RZ ;  /* 0x0000004f92ff7210 */ /* 0x040fe20007f5e0ff */
[C---:B------:R-:W-:Y:S01]  /*6000*/  IMAD.IADD R10, R146.reuse, 0x1, R85 ;  /* 0x00000001920a7824 */ /* 0x040fe200078e0255 */
[----:B------:R0:W4:Y:S01]  /*6010*/  @!P0 LDG.E.U8 R189, desc[UR6][R12.64] ;  /* 0x000000060cbd8981 */ /* 0x000122000c1e1100 */
[----:B-1----:R-:W-:-:S02]  /*6020*/  IMAD.IADD R4, R146, 0x1, R87 ;  /* 0x0000000192047824 */ /* 0x002fc400078e0257 */
[C---:B------:R-:W-:Y:S01]  /*6030*/  IMAD.X R5, R153.reuse, 0x1, R100, P3 ;  /* 0x0000000199057824 */ /* 0x040fe200018e0664 */
[C---:B------:R-:W-:Y:S01]  /*6040*/  IADD3 RZ, P3, R146.reuse, R81, RZ ;  /* 0x0000005192ff7210 */ /* 0x040fe20007f7e0ff */
[C---:B------:R-:W-:Y:S01]  /*6050*/  IMAD.X R7, R153.reuse, 0x1, R96, P1 ;  /* 0x0000000199077824 */ /* 0x040fe200008e0660 */
[C---:B------:R-:W-:Y:S01]  /*6060*/  IADD3 RZ, P1, R146.reuse, R77, RZ ;  /* 0x0000004d92ff7210 */ /* 0x040fe20007f3e0ff */
[----:B------:R1:W4:Y:S01]  /*6070*/  @!P0 LDG.E.U8 R188, desc[UR6][R8.64] ;  /* 0x0000000608bc8981 */ /* 0x000322000c1e1100 */
[C---:B------:R-:W-:Y:S02]  /*6080*/  IMAD.IADD R6, R146.reuse, 0x1, R83 ;  /* 0x0000000192067824 */ /* 0x040fe400078e0253 */
[----:B0-----:R-:W-:Y:S01]  /*6090*/  IMAD.X R13, R153, 0x1, R92, P2 ;  /* 0x00000001990d7824 */ /* 0x001fe200010e065c */
[----:B------:R0:W4:Y:S01]  /*60a0*/  @!P0 LDG.E.U8 R193, desc[UR6][R4.64] ;  /* 0x0000000604c18981 */ /* 0x000122000c1e1100 */
[C---:B------:R-:W-:Y:S01]  /*60b0*/  IADD3 RZ, P2, R146.reuse, R73, RZ ;  /* 0x0000004992ff7210 */ /* 0x040fe20007f5e0ff */
[----:B------:R-:W-:-:S02]  /*60c0*/  IMAD.IADD R12, R146, 0x1, R79 ;  /* 0x00000001920c7824 */ /* 0x000fc400078e024f */
[----:B------:R0:W4:Y:S01]  /*60d0*/  @!P0 LDG.E.U8 R192, desc[UR6][R10.64] ;  /* 0x000000060ac08981 */ /* 0x000122000c1e1100 */
[C---:B-1----:R-:W-:Y:S02]  /*60e0*/  IMAD.IADD R8, R146.reuse, 0x1, R81 ;  /* 0x0000000192087824 */ /* 0x042fe400078e0251 */
[C---:B------:R-:W-:Y:S01]  /*60f0*/  IMAD.X R9, R153.reuse, 0x1, R94, P3 ;  /* 0x0000000199097824 */ /* 0x040fe200018e065e */
[C---:B------:R-:W-:Y:S01]  /*6100*/  IADD3 RZ, P3, R146.reuse, R75, RZ ;  /* 0x0000004b92ff7210 */ /* 0x040fe20007f7e0ff */
[C---:B0-----:R-:W-:Y:S01]  /*6110*/  IMAD.X R5, R153.reuse, 0x1, R90, P1 ;  /* 0x0000000199057824 */ /* 0x041fe200008e065a */
[C---:B------:R-:W-:Y:S01]  /*6120*/  IADD3 RZ, P1, R146.reuse, R71, RZ ;  /* 0x0000004792ff7210 */ /* 0x040fe20007f3e0ff */
[----:B------:R0:W4:Y:S01]  /*6130*/  @!P0 LDG.E.U8 R191, desc[UR6][R6.64] ;  /* 0x0000000606bf8981 */ /* 0x000122000c1e1100 */
[C---:B------:R-:W-:Y:S02]  /*6140*/  IMAD.IADD R4, R146.reuse, 0x1, R77 ;  /* 0x0000000192047824 */ /* 0x040fe400078e024d */
[----:B------:R-:W-:Y:S01]  /*6150*/  IMAD.X R11, R153, 0x1, R86, P2 ;  /* 0x00000001990b7824 */ /* 0x000fe200010e0656 */
[----:B------:R1:W4:Y:S01]  /*6160*/  @!P0 LDG.E.U8 R196, desc[UR6][R8.64] ;  /* 0x0000000608c48981 */ /* 0x000322000c1e1100 */
[C---:B------:R-:W-:Y:S01]  /*6170*/  IADD3 RZ, P2, R146.reuse, R69, RZ ;  /* 0x0000004592ff7210 */ /* 0x040fe20007f5e0ff */
[----:B------:R-:W-:-:S02]  /*6180*/  IMAD.IADD R10, R146, 0x1, R73 ;  /* 0x00000001920a7824 */ /* 0x000fc400078e0249 */
[----:B------:R1:W4:Y:S01]  /*6190*/  @!P0 LDG.E.U8 R195, desc[UR6][R12.64] ;  /* 0x000000060cc38981 */ /* 0x000322000c1e1100 */
[C---:B0-----:R-:W-:Y:S02]  /*61a0*/  IMAD.IADD R6, R146.reuse, 0x1, R75 ;  /* 0x0000000192067824 */ /* 0x041fe400078e024b */
[C---:B------:R-:W-:Y:S01]  /*61b0*/  IMAD.X R7, R153.reuse, 0x1, R88, P3 ;  /* 0x0000000199077824 */ /* 0x040fe200018e0658 */
[C---:B------:R-:W-:Y:S01]  /*61c0*/  IADD3 RZ, P3, R146.reuse, R70, RZ ;  /* 0x0000004692ff7210 */ /* 0x040fe20007f7e0ff */
[C---:B-1----:R-:W-:Y:S01]  /*61d0*/  IMAD.X R9, R153.reuse, 0x1, R84, P1 ;  /* 0x0000000199097824 */ /* 0x042fe200008e0654 */
        /* <DEDUP_REMOVED lines=15> */
[----:B------:R-:W-:Y:S01]  /*62d0*/  IMAD.IADD R10, R146, 0x1, R63 ;  /* 0x00000001920a7824 */ /* 0x000fe200078e023f */
[----:B------:R1:W4:Y:S01]  /*62e0*/  @!P0 LDG.E.U8 R207, desc[UR6][R4.64] ;  /* 0x0000000604cf8981 */ /* 0x000322000c1e1100 */
[----:B------:R-:W-:-:S03]  /*62f0*/  IMAD.X R11, R153, 0x1, R74, P2 ;  /* 0x00000001990b7824 */ /* 0x000fc600010e064a */
[----:B------:R2:W4:Y:S01]  /*6300*/  @!P0 LDG.E.U8 R208, desc[UR6][R12.64] ;  /* 0x000000060cd08981 */ /* 0x000522000c1e1100 */
[C---:B0-----:R-:W-:Y:S02]  /*6310*/  IMAD.IADD R8, R146.reuse, 0x1, R65 ;  /* 0x0000000192087824 */ /* 0x041fe400078e0241 */
[C---:B------:R-:W-:Y:S01]  /*6320*/  IMAD.X R9, R153.reuse, 0x1, R76, P3 ;  /* 0x0000000199097824 */ /* 0x040fe200018e064c */
[----:B------:R0:W4:Y:S01]  /*6330*/  @!P0 LDG.E.U8 R209, desc[UR6][R6.64] ;  /* 0x0000000606d18981 */ /* 0x000122000c1e1100 */
[----:B-1----:R-:W-:Y:S02]  /*6340*/  IMAD.IADD R4, R146, 0x1, R62 ;  /* 0x0000000192047824 */ /* 0x002fe400078e023e */
[----:B------:R-:W-:Y:S01]  /*6350*/  IMAD.X R5, R153, 0x1, R72, P1 ;  /* 0x0000000199057824 */ /* 0x000fe200008e0648 */
[----:B------:R-:W4:Y:S04]  /*6360*/  @!P0 LDG.E.U8 R210, desc[UR6][R8.64] ;  /* 0x0000000608d28981 */ /* 0x000f28000c1e1100 */
[----:B------:R1:W4:Y:S04]  /*6370*/  @!P0 LDG.E.U8 R211, desc[UR6][R10.64] ;  /* 0x000000060ad38981 */ /* 0x000328000c1e1100 */
[----:B------:R3:W4:Y:S01]  /*6380*/  @!P0 LDG.E.U8 R212, desc[UR6][R4.64] ;  /* 0x0000000604d48981 */ /* 0x000722000c1e1100 */
[----:B--2---:R-:W2:Y:S01]  /*6390*/  S2R R12, SR_TID.X ;  /* 0x00000000000c7919 */ /* 0x004ea20000002100 */
[----:B------:R-:W3:Y:S01]  /*63a0*/  S2UR UR9, SR_CgaCtaId ;  /* 0x00000000000979c3 */ /* 0x000ee20000008800 */
[----:B0-----:R-:W-:Y:S01]  /*63b0*/  SHF.R.U32.HI R6, RZ, 0x2, R22 ;  /* 0x00000002ff067819 */ /* 0x001fe20000011616 */
[----:B------:R-:W-:-:S03]  /*63c0*/  IMAD.SHL.U32 R7, R22, 0x40, RZ ;  /* 0x0000004016077824 */ /* 0x000fc600078e00ff */
[----:B------:R-:W-:Y:S01]  /*63d0*/  SGXT.U32 R6, R6, 0x3 ;  /* 0x000000030606781a */ /* 0x000fe20000000000 */
[----:B------:R-:W-:-:S03]  /*63e0*/  UMOV UR8, 0x400 ;  /* 0x0000040000087882 */ /* 0x000fc60000000000 */
[----:B------:R-:W-:Y:S02]  /*63f0*/  LOP3.LUT R7, R6, 0x40, R7, 0xf8, !PT ;  /* 0x0000004006077812 */ /* 0x000fe400078ef807 */
[----:B-1----:R-:W-:Y:S01]  /*6400*/  SHF.R.S32.HI R10, RZ, 0x1, R22 ;  /* 0x00000001ff0a7819 */ /* 0x002fe20000011416 */
[----:B---3--:R-:W-:Y:S01]  /*6410*/  ULEA UR8, UR9, UR8, 0x18 ;  /* 0x0000000809087291 */ /* 0x008fe2000f8ec03f */
[----:B--2---:R-:W-:Y:S01]  /*6420*/  SHF.R.S32.HI R13, RZ, 0x2, R12 ;  /* 0x00000002ff0d7819 */ /* 0x004fe2000001140c */
[C---:B------:R-:W-:Y:S02]  /*6430*/  IMAD.SHL.U32 R8, R12.reuse, 0x80, RZ ;  /* 0x000000800c087824 */ /* 0x040fe400078e00ff */
[----:B------:R-:W-:Y:S01]  /*6440*/  IMAD.SHL.U32 R6, R12, 0x20, RZ ;  /* 0x000000200c067824 */ /* 0x000fe200078e00ff */
[----:B------:R-:W-:Y:S02]  /*6450*/  SGXT R4, R13, 0x1 ;  /* 0x000000010d04781a */ /* 0x000fe40000000200 */
[----:B------:R-:W-:Y:S01]  /*6460*/  LOP3.LUT R9, R8, 0x800, RZ, 0xc0, !PT ;  /* 0x0000080008097812 */ /* 0x000fe200078ec0ff */
[----:B------:R-:W-:Y:S01]  /*6470*/  IMAD.SHL.U32 R8, R12, 0x2, RZ ;  /* 0x000000020c087824 */ /* 0x000fe200078e00ff */
[----:B------:R-:W-:-:S02]  /*6480*/  LOP3.LUT R6, R6, 0x60, RZ, 0xc0, !PT ;  /* 0x0000006006067812 */ /* 0x000fc400078ec0ff */
[----:B------:R-:W-:Y:S02]  /*6490*/  LOP3.LUT R5, R4, 0x90, RZ, 0xc0, !PT ;  /* 0x0000009004057812 */ /* 0x000fe400078ec0ff */
[----:B------:R-:W-:Y:S02]  /*64a0*/  SGXT R4, R10, 0x1 ;  /* 0x000000010a04781a */ /* 0x000fe40000000200 */
[----:B------:R-:W-:Y:S02]  /*64b0*/  IADD3 R6, R6, UR8, R9 ;  /* 0x0000000806067c10 */ /* 0x000fe4000fffe009 */
[----:B------:R-:W-:Y:S02]  /*64c0*/  LOP3.LUT R9, R5, 0x10, R8, 0x78, !PT ;  /* 0x0000001005097812 */ /* 0x000fe400078e7808 */
[----:B------:R-:W-:Y:S02]  /*64d0*/  LOP3.LUT R5, R152, 0x90, RZ, 0xc0, !PT ;  /* 0x0000009098057812 */ /* 0x000fe400078ec0ff */
[----:B------:R-:W-:-:S02]  /*64e0*/  LOP3.LUT R4, R7, 0x88, R4, 0xf8, !PT ;  /* 0x0000008807047812 */ /* 0x000fc400078ef804 */
[----:B------:R-:W-:Y:S02]  /*64f0*/  LOP3.LUT R213, R5, 0x7f, R22, 0x78, !PT ;  /* 0x0000007f05d57812 */ /* 0x000fe400078e7816 */
[----:B------:R-:W-:Y:S01]  /*6500*/  LOP3.LUT R5, R4, 0x8, RZ, 0x3c, !PT ;  /* 0x0000000804057812 */ /* 0x000fe200078e3cff */
[----:B------:R-:W-:Y:S04]  /*6510*/  LDS.U8 R22, [R4+UR5] ;  /* 0x0000000504167984 */ /* 0x000fe80008000000 */
[----:B------:R-:W0:Y:S04]  /*6520*/  LDS.U8 R197, [R4+UR5+0x10] ;  /* 0x0000100504c57984 */ /* 0x000e280008000000 */
[----:B------:R-:W-:Y:S04]  /*6530*/  LDS.U8 R152, [R4+UR5+0x20] ;  /* 0x0000200504987984 */ /* 0x000fe80008000000 */
[----:B------:R-:W-:Y:S04]  /*6540*/  LDS.U8 R153, [R4+UR5+0x30] ;  /* 0x0000300504997984 */ /* 0x000fe80008000000 */
[----:B------:R-:W-:Y:S04]  /*6550*/  LDS.U8 R198, [R4+UR5+0x100] ;  /* 0x0001000504c67984 */ /* 0x000fe80008000000 */
[----:B------:R-:W1:Y:S04]  /*6560*/  LDS.U8 R199, [R4+UR5+0x110] ;  /* 0x0001100504c77984 */ /* 0x000e680008000000 */
[----:B------:R-:W-:Y:S04]  /*6570*/  LDS.U8 R173, [R4+UR5+0x120] ;  /* 0x0001200504ad7984 */ /* 0x000fe80008000000 */
[----:B------:R-:W-:Y:S04]  /*6580*/  LDS.U8 R174, [R4+UR5+0x130] ;  /* 0x0001300504ae7984 */ /* 0x000fe80008000000 */
[----:B------:R-:W-:Y:S04]  /*6590*/  LDS.U8 R200, [R5+UR5] ;  /* 0x0000000505c87984 */ /* 0x000fe80008000000 */
[----:B------:R-:W2:Y:S04]  /*65a0*/  LDS.U8 R201, [R5+UR5+0x10] ;  /* 0x0000100505c97984 */ /* 0x000ea80008000000 */
[----:B------:R-:W-:Y:S04]  /*65b0*/  LDS.U8 R175, [R5+UR5+0x20] ;  /* 0x0000200505af7984 */ /* 0x000fe80008000000 */
[----:B------:R-:W-:Y:S04]  /*65c0*/  LDS.U8 R176, [R5+UR5+0x30] ;  /* 0x0000300505b07984 */ /* 0x000fe80008000000 */
[----:B------:R-:W-:Y:S04]  /*65d0*/  LDS.U8 R202, [R5+UR5+0x100] ;  /* 0x0001000505ca7984 */ /* 0x000fe80008000000 */
[----:B------:R-:W3:Y:S04]  /*65e0*/  LDS.U8 R203, [R5+UR5+0x110] ;  /* 0x0001100505cb7984 */ /* 0x000ee80008000000 */
[----:B------:R-:W-:Y:S04]  /*65f0*/  LDS.U8 R177, [R5+UR5+0x120] ;  /* 0x0001200505b17984 */ /* 0x000fe80008000000 */
[----:B------:R-:W-:Y:S01]  /*6600*/  LDS.U8 R178, [R5+UR5+0x130] ;  /* 0x0001300505b27984 */ /* 0x000fe20008000000 */
[----:B------:R-:W-:Y:S01]  /*6610*/  BAR.SYNC.DEFER_BLOCKING 0x0 ;  /* 0x0000000000007b1d */ /* 0x000fe20000010000 */
[----:B------:R-:W-:-:S05]  /*6620*/  LOP3.LUT R12, R12, 0xe0, RZ, 0xc0, !PT ;  /* 0x000000e00c0c7812 */ /* 0x000fca00078ec0ff */
[----:B------:R-:W-:Y:S01]  /*6630*/  IMAD.SHL.U32 R12, R12, 0x8, RZ ;  /* 0x000000080c0c7824 */ /* 0x000fe200078e00ff */
[----:B------:R-:W-:Y:S04]  /*6640*/  STS.U8 [R213+UR5], R148 ;  /* 0x00000094d5007988 */ /* 0x000fe80008000005 */
[----:B------:R-:W-:Y:S04]  /*6650*/  STS.U8 [R213+UR5+0x100], R149 ;  /* 0x00010095d5007988 */ /* 0x000fe80008000005 */
[----:B-----5:R-:W-:Y:S04]  /*6660*/  STS.U8 [R213+UR5+0x200], R23 ;  /* 0x00020017d5007988 */ /* 0x020fe80008000005 */
[----:B------:R-:W-:Y:S04]  /*6670*/  STS.U8 [R213+UR5+0x300], R147 ;  /* 0x00030093d5007988 */ /* 0x000fe80008000005 */
[----:B------:R-:W-:Y:S04]  /*6680*/  STS.U8 [R213+UR5+0x400], R56 ;  /* 0x00040038d5007988 */ /* 0x000fe80008000005 */
[----:B------:R1:W-:Y:S04]  /*6690*/  STS.U8 [R213+UR5+0x500], R58 ;  /* 0x0005003ad5007988 */ /* 0x0003e80008000005 */
[----:B------:R-:W-:Y:S04]  /*66a0*/  STS.U8 [R213+UR5+0x600], R151 ;  /* 0x00060097d5007988 */ /* 0x000fe80008000005 */
[----:B------:R-:W-:Y:S04]  /*66b0*/  STS.U8 [R213+UR5+0x700], R18 ;  /* 0x00070012d5007988 */ /* 0x000fe80008000005 */
[----:B----4-:R-:W-:Y:S04]  /*66c0*/  STS.U8 [R213+UR5+0x800], R21 ;  /* 0x00080015d5007988 */ /* 0x010fe80008000005 */
[----:B------:R-:W-:Y:S04]  /*66d0*/  STS.U8 [R213+UR5+0x900], R150 ;  /* 0x00090096d5007988 */ /* 0x000fe80008000005 */
[----:B------:R-:W-:Y:S04]  /*66e0*/  STS.U8 [R213+UR5+0xa00], R19 ;  /* 0x000a0013d5007988 */ /* 0x000fe80008000005 */
[----:B------:R-:W-:Y:S04]  /*66f0*/  STS.U8 [R213+UR5+0xb00], R20 ;  /* 0x000b0014d5007988 */ /* 0x000fe80008000005 */
[----:B------:R-:W-:Y:S04]  /*6700*/  STS.U8 [R213+UR5+0xc00], R59 ;  /* 0x000c003bd5007988 */ /* 0x000fe80008000005 */
[----:B------:R-:W-:Y:S04]  /*6710*/  STS.U8 [R213+UR5+0xd00], R17 ;  /* 0x000d0011d5007988 */ /* 0x000fe80008000005 */
[----:B------:R2:W-:Y:S04]  /*6720*/  STS.U8 [R213+UR5+0xe00], R57 ;  /* 0x000e0039d5007988 */ /* 0x0005e80008000005 */
[----:B------:R-:W-:Y:S04]  /*6730*/  STS.U8 [R213+UR5+0xf00], R16 ;  /* 0x000f0010d5007988 */ /* 0x000fe80008000005 */
        /* <DEDUP_REMOVED lines=47> */
[----:B------:R-:W-:Y:S01]  /*6a30*/  STS.U8 [R213+UR5+0x3f00], R212 ;  /* 0x003f00d4d5007988 */ /* 0x000fe20008000005 */
[----:B------:R-:W-:Y:S01]  /*6a40*/  IADD3 R214, R9, R6, R12 ;  /* 0x0000000609d67210 */ /* 0x000fe20007ffe00c */
[----:B------:R-:W-:Y:S06]  /*6a50*/  BAR.SYNC.DEFER_BLOCKING 0x0 ;  /* 0x0000000000007b1d */ /* 0x000fec0000010000 */
[----:B------:R-:W4:Y:S04]  /*6a60*/  LDSM.16.M88.4 R4, [R214] ;  /* 0x00000000d604783b */ /* 0x000f280000000200 */
[----:B------:R-:W5:Y:S04]  /*6a70*/  LDSM.16.M88.4 R8, [R214+0x1000] ;  /* 0x00100000d608783b */ /* 0x000f680000000200 */
[----:B------:R-:W5:Y:S04]  /*6a80*/  LDSM.16.M88.4 R12, [R214+0x2000] ;  /* 0x00200000d60c783b */ /* 0x000f680000000200 */
[----:B------:R-:W5:Y:S01]  /*6a90*/  LDSM.16.M88.4 R16, [R214+0x3000] ;  /* 0x00300000d610783b */ /* 0x000f620000000200 */
[----:B0-----:R-:W-:-:S02]  /*6aa0*/  IMAD R22, R197, 0x100, R22 ;  /* 0x00000100c5167824 */ /* 0x001fc400078e0216 */
[----:B-1----:R-:W-:Y:S02]  /*6ab0*/  IMAD R58, R199, 0x100, R198 ;  /* 0x00000100c73a7824 */ /* 0x002fe400078e02c6 */
[----:B--2---:R-:W-:Y:S02]  /*6ac0*/  IMAD R57, R201, 0x100, R200 ;  /* 0x00000100c9397824 */ /* 0x004fe400078e02c8 */
[----:B---3--:R-:W-:Y:S01]  /*6ad0*/  IMAD R59, R203, 0x100, R202 ;  /* 0x00000100cb3b7824 */ /* 0x008fe200078e02ca */
[----:B------:R-:W-:Y:S02]  /*6ae0*/  F2FP.F16.E4M3.UNPACK_B R56, R22 ;  /* 0x00000016ff38723e */ /* 0x000fe400020006ff */
[----:B------:R-:W-:Y:S02]  /*6af0*/  F2FP.F16.E4M3.UNPACK_B R58, R58 ;  /* 0x0000003aff3a723e */ /* 0x000fe400020006ff */
[----:B------:R-:W-:Y:S02]  /*6b00*/  F2FP.F16.E4M3.UNPACK_B R57, R57 ;  /* 0x00000039ff39723e */ /* 0x000fe400020006ff */
[----:B------:R-:W-:-:S02]  /*6b10*/  F2FP.F16.E4M3.UNPACK_B R59, R59 ;  /* 0x0000003bff3b723e */ /* 0x000fc400020006ff */
[----:B----4-:R-:W-:Y:S02]  /*6b20*/  F2FP.F16.E4M3.UNPACK_B R22, R4 ;  /* 0x00000004ff16723e */ /* 0x010fe400020006ff */
[----:B------:R-:W-:Y:S02]  /*6b30*/  F2FP.F16.E4M3.UNPACK_B R23, R5 ;  /* 0x00000005ff17723e */ /* 0x000fe400020006ff */
[----:B------:R-:W-:Y:S02]  /*6b40*/  F2FP.F16.E4M3.UNPACK_B R20, R6 ;  /* 0x00000006ff14723e */ /* 0x000fe400020006ff */
[----:B------:R-:W-:-:S03]  /*6b50*/  F2FP.F16.E4M3.UNPACK_B R21, R7 ;  /* 0x00000007ff15723e */ /* 0x000fc600020006ff */
[C---:B------:R-:W-:Y:S07]  /*6b60*/  HMMA.16816.F32 R52, R56.reuse, R22, R52 ;  /* 0x000000163834723c */ /* 0x040fee0000001834 */
[----:B-----5:R-:W-:Y:S02]  /*6b70*/  F2FP.F16.E4M3.UNPACK_B R22, R8 ;  /* 0x00000008ff16723e */ /* 0x020fe400020006ff */
[----:B------:R-:W-:Y:S01]  /*6b80*/  F2FP.F16.E4M3.UNPACK_B R23, R9 ;  /* 0x00000009ff17723e */ /* 0x000fe200020006ff */
[----:B------:R-:W-:Y:S07]  /*6b90*/  HMMA.16816.F32 R48, R56, R20, R48 ;  /* 0x000000143830723c */ /* 0x000fee0000001830 */
[----:B------:R-:W-:-:S02]  /*6ba0*/  F2FP.F16.E4M3.UNPACK_B R20, R10 ;  /* 0x0000000aff14723e */ /* 0x000fc400020006ff */
[----:B------:R-:W-:Y:S01]  /*6bb0*/  F2FP.F16.E4M3.UNPACK_B R21, R11 ;  /* 0x0000000bff15723e */ /* 0x000fe200020006ff */
[C---:B------:R-:W-:Y:S07]  /*6bc0*/  HMMA.16816.F32 R44, R56.reuse, R22, R44 ;  /* 0x00000016382c723c */ /* 0x040fee000000182c */
[----:B------:R-:W-:Y:S02]  /*6bd0*/  F2FP.F16.E4M3.UNPACK_B R22, R12 ;  /* 0x0000000cff16723e */ /* 0x000fe400020006ff */
[----:B------:R-:W-:Y:S01]  /*6be0*/  F2FP.F16.E4M3.UNPACK_B R23, R13 ;  /* 0x0000000dff17723e */ /* 0x000fe200020006ff */
[----:B------:R-:W-:Y:S07]  /*6bf0*/  HMMA.16816.F32 R40, R56, R20, R40 ;  /* 0x000000143828723c */ /* 0x000fee0000001828 */
[----:B------:R-:W-:-:S02]  /*6c00*/  F2FP.F16.E4M3.UNPACK_B R20, R14 ;  /* 0x0000000eff14723e */ /* 0x000fc400020006ff */
[----:B------:R-:W-:Y:S01]  /*6c10*/  F2FP.F16.E4M3.UNPACK_B R21, R15 ;  /* 0x0000000fff15723e */ /* 0x000fe200020006ff */
[----:B------:R-:W-:Y:S01]  /*6c20*/  HMMA.16816.F32 R36, R56, R22, R36 ;  /* 0x000000163824723c */ /* 0x000fe20000001824 */
[----:B------:R-:W-:Y:S02]  /*6c30*/  IMAD R173, R174, 0x100, R173 ;  /* 0x00000100aead7824 */ /* 0x000fe400078e02ad */
[----:B------:R-:W-:-:S04]  /*6c40*/  IMAD R177, R178, 0x100, R177 ;  /* 0x00000100b2b17824 */ /* 0x000fc800078e02b1 */
[----:B------:R-:W-:Y:S02]  /*6c50*/  F2FP.F16.E4M3.UNPACK_B R22, R16 ;  /* 0x00000010ff16723e */ /* 0x000fe400020006ff */
[----:B------:R-:W-:Y:S01]  /*6c60*/  F2FP.F16.E4M3.UNPACK_B R23, R17 ;  /* 0x00000011ff17723e */ /* 0x000fe200020006ff */
[----:B------:R-:W-:Y:S01]  /*6c70*/  HMMA.16816.F32 R32, R56, R20, R32 ;  /* 0x000000143820723c */ /* 0x000fe20000001820 */
[----:B------:R-:W-:-:S06]  /*6c80*/  F2FP.F16.E4M3.UNPACK_B R4, R4.H1 ;  /* 0x00000004ff04723e */ /* 0x000fcc00030006ff */
[----:B------:R-:W-:Y:S02]  /*6c90*/  IMAD R20, R153, 0x100, R152 ;  /* 0x0000010099147824 */ /* 0x000fe400078e0298 */
[----:B------:R-:W-:Y:S01]  /*6ca0*/  IMAD R21, R176, 0x100, R175 ;  /* 0x00000100b0157824 */ /* 0x000fe200078e02af */
[----:B------:R-:W-:Y:S01]  /*6cb0*/  HMMA.16816.F32 R28, R56, R22, R28 ;  /* 0x00000016381c723c */ /* 0x000fe2000000181c */
[----:B------:R-:W-:Y:S02]  /*6cc0*/  F2FP.F16.E4M3.UNPACK_B R5, R5.H1 ;  /* 0x00000005ff05723e */ /* 0x000fe400030006ff */
[----:B------:R-:W-:Y:S02]  /*6cd0*/  F2FP.F16.E4M3.UNPACK_B R20, R20 ;  /* 0x00000014ff14723e */ /* 0x000fe400020006ff */
[----:B------:R-:W-:Y:S02]  /*6ce0*/  F2FP.F16.E4M3.UNPACK_B R21, R21 ;  /* 0x00000015ff15723e */ /* 0x000fe400020006ff */
[----:B------:R-:W-:-:S02]  /*6cf0*/  F2FP.F16.E4M3.UNPACK_B R22, R173 ;  /* 0x000000adff16723e */ /* 0x000fc400020006ff */
[----:B------:R-:W-:Y:S01]  /*6d00*/  F2FP.F16.E4M3.UNPACK_B R23, R177 ;  /* 0x000000b1ff17723e */ /* 0x000fe200020006ff */
[----:B------:R-:W-:Y:S02]  /*6d10*/  USHF.R.S32.HI UR5, URZ, 0x1f, UR11 ;  /* 0x0000001f3f057899 */ /* 0x000fe4000801140b */
[----:B------:R-:W-:Y:S02]  /*6d20*/  IADD3 R70, P3, R70, UR11, RZ ;  /* 0x0000000b46467c10 */ /* 0x000fe4000ff7e0ff */
[----:B------:R-:W-:Y:S02]  /*6d30*/  IADD3 R61, P0, R61, UR10, RZ ;  /* 0x0000000a3d3d7c10 */ /* 0x000fe4000ff1e0ff */
[----:B------:R-:W-:Y:S01]  /*6d40*/  HMMA.16816.F32 R52, R20, R4, R52 ;  /* 0x000000041434723c */ /* 0x000fe20000001834 */
[----:B------:R-:W-:Y:S02]  /*6d50*/  IADD3.X R82, R82, UR5, RZ, P3, !PT ;  /* 0x0000000552527c10 */ /* 0x000fe40009ffe4ff */
[----:B------:R-:W-:-:S04]  /*6d60*/  IADD3 R83, P3, R83, UR11, RZ ;  /* 0x0000000b53537c10 */ /* 0x000fc8000ff7e0ff */
[----:B------:R-:W-:Y:S01]  /*6d70*/  IMAD.U32 R4, RZ, RZ, UR10 ;  /* 0x0000000aff047e24 */ /* 0x000fe2000f8e00ff */
[----:B------:R-:W-:Y:S02]  /*6d80*/  F2FP.F16.E4M3.UNPACK_B R148, R18 ;  /* 0x00000012ff94723e */ /* 0x000fe400020006ff */
[----:B------:R-:W-:Y:S02]  /*6d90*/  F2FP.F16.E4M3.UNPACK_B R149, R19 ;  /* 0x00000013ff95723e */ /* 0x000fe400020006ff */
[----:B------:R-:W-:Y:S02]  /*6da0*/  LEA.HI.X.SX32 R141, R4, R141, 0x1, P0 ;  /* 0x0000008d048d7211 */ /* 0x000fe400000f0eff */
[----:B------:R-:W-:Y:S02]  /*6db0*/  IADD3 R62, P1, R62, UR11, RZ ;  /* 0x0000000b3e3e7c10 */ /* 0x000fe4000ff3e0ff */
[----:B------:R-:W-:Y:S02]  /*6dc0*/  IADD3 R63, P0, R63, UR11, RZ ;  /* 0x0000000b3f3f7c10 */ /* 0x000fe4000ff1e0ff */
[----:B------:R-:W-:-:S02]  /*6dd0*/  IADD3 R65, P4, R65, UR11, RZ ;  /* 0x0000000b41417c10 */ /* 0x000fc4000ff9e0ff */
[----:B------:R-:W-:Y:S02]  /*6de0*/  IADD3 R67, P6, R67, UR11, RZ ;  /* 0x0000000b43437c10 */ /* 0x000fe4000ffde0ff */
[----:B------:R-:W-:Y:S02]  /*6df0*/  IADD3 R69, P5, R69, UR11, RZ ;  /* 0x0000000b45457c10 */ /* 0x000fe4000ffbe0ff */
[----:B------:R-:W-:Y:S02]  /*6e00*/  IADD3.X R96, R96, UR5, RZ, P3, !PT ;  /* 0x0000000560607c10 */ /* 0x000fe40009ffe4ff */
[----:B------:R-:W-:Y:S01]  /*6e10*/  IADD3 R97, P3, R97, UR11, RZ ;  /* 0x0000000b61617c10 */ /* 0x000fe2000ff7e0ff */
[----:B------:R-:W-:Y:S01]  /*6e20*/  HMMA.16816.F32 R24, R56, R148, R24 ;  /* 0x000000943818723c */ /* 0x000fe20000001818 */
[----:B------:R-:W-:Y:S02]  /*6e30*/  IADD3.X R72, R72, UR5, RZ, P1, !PT ;  /* 0x0000000548487c10 */ /* 0x000fe40008ffe4ff */
[----:B------:R-:W-:-:S02]  /*6e40*/  IADD3.X R74, R74, UR5, RZ, P0, !PT ;  /* 0x000000054a4a7c10 */ /* 0x000fc400087fe4ff */
[----:B------:R-:W-:Y:S02]  /*6e50*/  IADD3.X R76, R76, UR5, RZ, P4, !PT ;  /* 0x000000054c4c7c10 */ /* 0x000fe4000a7fe4ff */
[----:B------:R-:W-:Y:S02]  /*6e60*/  IADD3.X R78, R78, UR5, RZ, P6, !PT ;  /* 0x000000054e4e7c10 */ /* 0x000fe4000b7fe4ff */
[----:B------:R-:W-:Y:S02]  /*6e70*/  IADD3.X R80, R80, UR5, RZ, P5, !PT ;  /* 0x0000000550507c10 */ /* 0x000fe4000affe4ff */
[----:B------:R-:W-:Y:S02]  /*6e80*/  IADD3 R71, P2, R71, UR11, RZ ;  /* 0x0000000b47477c10 */ /* 0x000fe4000ff5e0ff */
[----:B------:R-:W-:Y:S02]  /*6e90*/  IADD3 R73, P1, R73, UR11, RZ ;  /* 0x0000000b49497c10 */ /* 0x000fe4000ff3e0ff */
[----:B------:R-:W-:-:S02]  /*6ea0*/  IADD3 R75, P0, R75, UR11, RZ ;  /* 0x0000000b4b4b7c10 */ /* 0x000fc4000ff1e0ff */
[----:B------:R-:W-:Y:S02]  /*6eb0*/  IADD3 R77, P4, R77, UR11, RZ ;  /* 0x0000000b4d4d7c10 */ /* 0x000fe4000ff9e0ff */
[----:B------:R-:W-:Y:S02]  /*6ec0*/  IADD3 R79, P6, R79, UR11, RZ ;  /* 0x0000000b4f4f7c10 */ /* 0x000fe4000ffde0ff */
[----:B------:R-:W-:Y:S02]  /*6ed0*/  IADD3 R81, P5, R81, UR11, RZ ;  /* 0x0000000b51517c10 */ /* 0x000fe4000ffbe0ff */
[----:B------:R-:W-:Y:S02]  /*6ee0*/  IADD3.X R110, R110, UR5, RZ, P3, !PT ;  /* 0x000000056e6e7c10 */ /* 0x000fe40009ffe4ff */
[----:B------:R-:W-:Y:S01]  /*6ef0*/  IADD3 R111, P3, R111, UR11, RZ ;  /* 0x0000000b6f6f7c10 */ /* 0x000fe2000ff7e0ff */
[----:B------:R-:W-:Y:S01]  /*6f00*/  UIADD3 UR13, UP2, UR11, UR13, URZ ;  /* 0x0000000d0b0d7290 */ /* 0x000fe2000ff5e03f */
[----:B------:R-:W-:Y:S01]  /*6f10*/  IADD3.X R84, R84, UR5, RZ, P2, !PT ;  /* 0x0000000554547c10 */ /* 0x000fe200097fe4ff */
[----:B------:R-:W-:Y:S01]  /*6f20*/  UIADD3 UR14, UP6, UR11, UR14, URZ ;  /* 0x0000000e0b0e7290 */ /* 0x000fe2000ffde03f */
[----:B------:R-:W-:Y:S01]  /*6f30*/  IADD3.X R86, R86, UR5, RZ, P1, !PT ;  /* 0x0000000556567c10 */ /* 0x000fe20008ffe4ff */
[----:B------:R-:W-:Y:S01]  /*6f40*/  UIADD3 UR15, UP5, UR11, UR15, URZ ;  /* 0x0000000f0b0f7290 */ /* 0x000fe2000ffbe03f */
[----:B------:R-:W-:-:S02]  /*6f50*/  IADD3.X R88, R88, UR5, RZ, P0, !PT ;  /* 0x0000000558587c10 */ /* 0x000fc400087fe4ff */
[----:B------:R-:W-:Y:S02]  /*6f60*/  IADD3.X R90, R90, UR5, RZ, P4, !PT ;  /* 0x000000055a5a7c10 */ /* 0x000fe4000a7fe4ff */
[----:B------:R-:W-:Y:S02]  /*6f70*/  IADD3.X R92, R92, UR5, RZ, P6, !PT ;  /* 0x000000055c5c7c10 */ /* 0x000fe4000b7fe4ff */
[----:B------:R-:W-:Y:S01]  /*6f80*/  IADD3.X R94, R94, UR5, RZ, P5, !PT ;  /* 0x000000055e5e7c10 */ /* 0x000fe2000affe4ff */
[----:B------:R-:W-:Y:S01]  /*6f90*/  UIADD3 UR4, UR4, -0x1, URZ ;  /* 0xffffffff04047890 */ /* 0x000fe2000fffe03f */
        /* <DEDUP_REMOVED lines=8> */
[----:B------:R-:W-:Y:S02]  /*7020*/  UIADD3.X UR37, UR5, UR37, URZ, UP2, !UPT ;  /* 0x0000002505257290 */ /* 0x000fe400097fe43f */
[----:B------:R-:W-:Y:S01]  /*7030*/  IADD3.X R98, R98, UR5, RZ, P2, !PT ;  /* 0x0000000562627c10 */ /* 0x000fe200097fe4ff */
[----:B------:R-:W-:-:S02]  /*7040*/  UIADD3.X UR38, UR5, UR38, URZ, UP6, !UPT ;  /* 0x0000002605267290 */ /* 0x000fc4000b7fe43f */
[----:B------:R-:W-:Y:S01]  /*7050*/  IADD3.X R100, R100, UR5, RZ, P1, !PT ;  /* 0x0000000564647c10 */ /* 0x000fe20008ffe4ff */
[----:B------:R-:W-:Y:S02]  /*7060*/  UIADD3.X UR39, UR5, UR39, URZ, UP5, !UPT ;  /* 0x0000002705277290 */ /* 0x000fe4000affe43f */
[----:B------:R-:W-:Y:S01]  /*7070*/  IADD3.X R102, R102, UR5, RZ, P0, !PT ;  /* 0x0000000566667c10 */ /* 0x000fe200087fe4ff */
[----:B------:R-:W-:Y:S01]  /*7080*/  UIADD3 UR16, UP1, UR11, UR16, URZ ;  /* 0x000000100b107290 */ /* 0x000fe2000ff3e03f */
[----:B------:R-:W-:Y:S01]  /*7090*/  IADD3.X R104, R104, UR5, RZ, P4, !PT ;  /* 0x0000000568687c10 */ /* 0x000fe2000a7fe4ff */
[----:B------:R-:W-:Y:S01]  /*70a0*/  UIADD3 UR17, UP0, UR11, UR17, URZ ;  /* 0x000000110b117290 */ /* 0x000fe2000ff1e03f */
[----:B------:R-:W-:Y:S01]  /*70b0*/  IADD3.X R106, R106, UR5, RZ, P6, !PT ;  /* 0x000000056a6a7c10 */ /* 0x000fe2000b7fe4ff */
[----:B------:R-:W-:Y:S01]  /*70c0*/  UIADD3 UR18, UP4, UR11, UR18, URZ ;  /* 0x000000120b127290 */ /* 0x000fe2000ff9e03f */
[----:B------:R-:W-:Y:S01]  /*70d0*/  IADD3.X R108, R108, UR5, RZ, P5, !PT ;  /* 0x000000056c6c7c10 */ /* 0x000fe2000affe4ff */
[----:B------:R-:W-:-:S02]  /*70e0*/  UIADD3 UR19, UP3, UR11, UR19, URZ ;  /* 0x000000130b137290 */ /* 0x000fc4000ff7e03f */
[----:B------:R-:W-:Y:S01]  /*70f0*/  IADD3 R99, P2, R99, UR11, RZ ;  /* 0x0000000b63637c10 */ /* 0x000fe2000ff5e0ff */
[----:B------:R-:W-:Y:S02]  /*7100*/  UIADD3 UR20, UP2, UR11, UR20, URZ ;  /* 0x000000140b147290 */ /* 0x000fe4000ff5e03f */
[----:B------:R-:W-:Y:S01]  /*7110*/  IADD3 R101, P1, R101, UR11, RZ ;  /* 0x0000000b65657c10 */ /* 0x000fe2000ff3e0ff */
[----:B------:R-:W-:Y:S02]  /*7120*/  UIADD3 UR21, UP6, UR11, UR21, URZ ;  /* 0x000000150b157290 */ /* 0x000fe4000ffde03f */
[----:B------:R-:W-:Y:S01]  /*7130*/  IADD3 R103, P0, R103, UR11, RZ ;  /* 0x0000000b67677c10 */ /* 0x000fe2000ff1e0ff */
[----:B------:R-:W-:Y:S02]  /*7140*/  UIADD3 UR22, UP5, UR11, UR22, URZ ;  /* 0x000000160b167290 */ /* 0x000fe4000ffbe03f */
[----:B------:R-:W-:Y:S02]  /*7150*/  IADD3 R105, P4, R105, UR11, RZ ;  /* 0x0000000b69697c10 */ /* 0x000fe4000ff9e0ff */
[----:B------:R-:W-:-:S02]  /*7160*/  IADD3 R107, P6, R107, UR11, RZ ;  /* 0x0000000b6b6b7c10 */ /* 0x000fc4000ffde0ff */
[----:B------:R-:W-:Y:S02]  /*7170*/  IADD3 R109, P5, R109, UR11, RZ ;  /* 0x0000000b6d6d7c10 */ /* 0x000fe4000ffbe0ff */
[----:B------:R-:W-:Y:S02]  /*7180*/  IADD3.X R138, R138, UR5, RZ, P3, !PT ;  /* 0x000000058a8a7c10 */ /* 0x000fe40009ffe4ff */
[----:B------:R-:W-:Y:S01]  /*7190*/  ISETP.NE.U32.AND P3, PT, RZ, UR4, PT ;  /* 0x00000004ff007c0c */ /* 0x000fe2000bf65070 */
[----:B------:R-:W-:Y:S02]  /*71a0*/  UIADD3.X UR40, UR5, UR40, URZ, UP1, !UPT ;  /* 0x0000002805287290 */ /* 0x000fe40008ffe43f */
[----:B------:R-:W-:Y:S01]  /*71b0*/  IADD3.X R112, R112, UR5, RZ, P2, !PT ;  /* 0x0000000570707c10 */ /* 0x000fe200097fe4ff */
[----:B------:R-:W-:Y:S02]  /*71c0*/  UIADD3.X UR41, UR5, UR41, URZ, UP0, !UPT ;  /* 0x0000002905297290 */ /* 0x000fe400087fe43f */
[----:B------:R-:W-:Y:S01]  /*71d0*/  IADD3.X R114, R114, UR5, RZ, P1, !PT ;  /* 0x0000000572727c10 */ /* 0x000fe20008ffe4ff */
[----:B------:R-:W-:-:S02]  /*71e0*/  UIADD3.X UR42, UR5, UR42, URZ, UP4, !UPT ;  /* 0x0000002a052a7290 */ /* 0x000fc4000a7fe43f */
[----:B------:R-:W-:Y:S01]  /*71f0*/  IADD3.X R116, R116, UR5, RZ, P0, !PT ;  /* 0x0000000574747c10 */ /* 0x000fe200087fe4ff */
[----:B------:R-:W-:Y:S02]  /*7200*/  UIADD3.X UR43, UR5, UR43, URZ, UP3, !UPT ;  /* 0x0000002b052b7290 */ /* 0x000fe40009ffe43f */
[----:B------:R-:W-:Y:S01]  /*7210*/  IADD3.X R118, R118, UR5, RZ, P4, !PT ;  /* 0x0000000576767c10 */ /* 0x000fe2000a7fe4ff */
[----:B------:R-:W-:Y:S02]  /*7220*/  UIADD3.X UR44, UR5, UR44, URZ, UP2, !UPT ;  /* 0x0000002c052c7290 */ /* 0x000fe400097fe43f */
[----:B------:R-:W-:Y:S01]  /*7230*/  IADD3.X R120, R120, UR5, RZ, P6, !PT ;  /* 0x0000000578787c10 */ /* 0x000fe2000b7fe4ff */
[----:B------:R-:W-:Y:S02]  /*7240*/  UIADD3.X UR45, UR5, UR45, URZ, UP6, !UPT ;  /* 0x0000002d052d7290 */ /* 0x000fe4000b7fe43f */
[----:B------:R-:W-:Y:S01]  /*7250*/  IADD3.X R122, R122, UR5, RZ, P5, !PT ;  /* 0x000000057a7a7c10 */ /* 0x000fe2000affe4ff */
[----:B------:R-:W-:Y:S01]  /*7260*/  UIADD3.X UR46, UR5, UR46, URZ, UP5, !UPT ;  /* 0x0000002e052e7290 */ /* 0x000fe2000affe43f */
[----:B------:R-:W-:Y:S01]  /*7270*/  IADD3 R113, P2, R113, UR11, RZ ;  /* 0x0000000b71717c10 */ /* 0x000fe2000ff5e0ff */
[----:B------:R-:W-:-:S02]  /*7280*/  UIADD3 UR23, UP1, UR11, UR23, URZ ;  /* 0x000000170b177290 */ /* 0x000fc4000ff3e03f */
[----:B------:R-:W-:Y:S01]  /*7290*/  IADD3 R115, P1, R115, UR11, RZ ;  /* 0x0000000b73737c10 */ /* 0x000fe2000ff3e0ff */
[----:B------:R-:W-:Y:S02]  /*72a0*/  UIADD3 UR24, UP0, UR11, UR24, URZ ;  /* 0x000000180b187290 */ /* 0x000fe4000ff1e03f */
[----:B------:R-:W-:Y:S01]  /*72b0*/  IADD3 R117, P0, R117, UR11, RZ ;  /* 0x0000000b75757c10 */ /* 0x000fe2000ff1e0ff */
[----:B------:R-:W-:Y:S02]  /*72c0*/  UIADD3 UR25, UP4, UR11, UR25, URZ ;  /* 0x000000190b197290 */ /* 0x000fe4000ff9e03f */
[----:B------:R-:W-:Y:S01]  /*72d0*/  IADD3 R119, P4, R119, UR11, RZ ;  /* 0x0000000b77777c10 */ /* 0x000fe2000ff9e0ff */
[----:B------:R-:W-:Y:S02]  /*72e0*/  UIADD3 UR26, UP3, UR11, UR26, URZ ;  /* 0x0000001a0b1a7290 */ /* 0x000fe4000ff7e03f */
[----:B------:R-:W-:Y:S01]  /*72f0*/  IADD3 R121, P6, R121, UR11, RZ ;  /* 0x0000000b79797c10 */ /* 0x000fe2000ffde0ff */
[----:B------:R-:W-:-:S02]  /*7300*/  UIADD3 UR27, UP2, UR11, UR27, URZ ;  /* 0x0000001b0b1b7290 */ /* 0x000fc4000ff5e03f */
[----:B------:R-:W-:Y:S01]  /*7310*/  IADD3 R123, P5, R123, UR11, RZ ;  /* 0x0000000b7b7b7c10 */ /* 0x000fe2000ffbe0ff */
[----:B------:R-:W-:Y:S02]  /*7320*/  UIADD3 UR28, UP6, UR11, UR28, URZ ;  /* 0x0000001c0b1c7290 */ /* 0x000fe4000ffde03f */
[----:B------:R-:W-:Y:S01]  /*7330*/  UIADD3 UR29, UP5, UR11, UR29, URZ ;  /* 0x0000001d0b1d7290 */ /* 0x000fe2000ffbe03f */
[----:B------:R-:W-:Y:S02]  /*7340*/  F2FP.F16.E4M3.UNPACK_B R6, R6.H1 ;  /* 0x00000006ff06723e */ /* 0x000fe400030006ff */
[----:B------:R-:W-:Y:S02]  /*7350*/  F2FP.F16.E4M3.UNPACK_B R7, R7.H1 ;  /* 0x00000007ff07723e */ /* 0x000fe400030006ff */
[----:B------:R-:W-:Y:S02]  /*7360*/  F2FP.F16.E4M3.UNPACK_B R8, R8.H1 ;  /* 0x00000008ff08723e */ /* 0x000fe400030006ff */
[----:B------:R-:W-:-:S02]  /*7370*/  F2FP.F16.E4M3.UNPACK_B R9, R9.H1 ;  /* 0x00000009ff09723e */ /* 0x000fc400030006ff */
[----:B------:R-:W-:Y:S02]  /*7380*/  F2FP.F16.E4M3.UNPACK_B R10, R10.H1 ;  /* 0x0000000aff0a723e */ /* 0x000fe400030006ff */
[----:B------:R-:W-:Y:S02]  /*7390*/  F2FP.F16.E4M3.UNPACK_B R11, R11.H1 ;  /* 0x0000000bff0b723e */ /* 0x000fe400030006ff */
[----:B------:R-:W-:Y:S02]  /*73a0*/  F2FP.F16.E4M3.UNPACK_B R12, R12.H1 ;  /* 0x0000000cff0c723e */ /* 0x000fe400030006ff */
[----:B------:R-:W-:Y:S02]  /*73b0*/  F2FP.F16.E4M3.UNPACK_B R13, R13.H1 ;  /* 0x0000000dff0d723e */ /* 0x000fe400030006ff */
[----:B------:R-:W-:Y:S02]  /*73c0*/  F2FP.F16.E4M3.UNPACK_B R14, R14.H1 ;  /* 0x0000000eff0e723e */ /* 0x000fe400030006ff */
[----:B------:R-:W-:-:S02]  /*73d0*/  F2FP.F16.E4M3.UNPACK_B R15, R15.H1 ;  /* 0x0000000fff0f723e */ /* 0x000fc400030006ff */
[----:B------:R-:W-:Y:S02]  /*73e0*/  F2FP.F16.E4M3.UNPACK_B R16, R16.H1 ;  /* 0x00000010ff10723e */ /* 0x000fe400030006ff */
[----:B------:R-:W-:Y:S02]  /*73f0*/  F2FP.F16.E4M3.UNPACK_B R17, R17.H1 ;  /* 0x00000011ff11723e */ /* 0x000fe400030006ff */
[----:B------:R-:W-:Y:S02]  /*7400*/  F2FP.F16.E4M3.UNPACK_B R18, R18.H1 ;  /* 0x00000012ff12723e */ /* 0x000fe400030006ff */
[----:B------:R-:W-:Y:S01]  /*7410*/  F2FP.F16.E4M3.UNPACK_B R19, R19.H1 ;  /* 0x00000013ff13723e */ /* 0x000fe200030006ff */
        /* <DEDUP_REMOVED lines=10> */
[----:B------:R-:W-:-:S02]  /*74c0*/  UIADD3.X UR52, UR5, UR52, URZ, UP6, !UPT ;  /* 0x0000003405347290 */ /* 0x000fc4000b7fe43f */
[----:B------:R-:W-:Y:S01]  /*74d0*/  IADD3.X R136, R136, UR5, RZ, P5, !PT ;  /* 0x0000000588887c10 */ /* 0x000fe2000affe4ff */
[----:B------:R-:W-:Y:S01]  /*74e0*/  UIADD3.X UR53, UR5, UR53, URZ, UP5, !UPT ;  /* 0x0000003505357290 */ /* 0x000fe2000affe43f */
        /* <DEDUP_REMOVED lines=10> */
[----:B------:R-:W-:Y:S01]  /*7590*/  IADD3 R137, P5, R137, UR11, RZ ;  /* 0x0000000b89897c10 */ /* 0x000fe2000ffbe0ff */
[----:B------:R-:W-:Y:S02]  /*75a0*/  UIADD3 UR35, UP6, UR11, UR35, URZ ;  /* 0x000000230b237290 */ /* 0x000fe4000ffde03f */
[----:B------:R-:W-:Y:S01]  /*75b0*/  UIADD3 UR36, UP5, UR11, UR36, URZ ;  /* 0x000000240b247290 */ /* 0x000fe2000ffbe03f */
[----:B------:R-:W-:Y:S01]  /*75c0*/  HMMA.16816.F32 R48, R20, R6, R48 ;  /* 0x000000061430723c */ /* 0x000fe20000001830 */
[----:B------:R-:W-:Y:S02]  /*75d0*/  UIADD3.X UR54, UR5, UR54, URZ, UP1, !UPT ;  /* 0x0000003605367290 */ /* 0x000fe40008ffe43f */
[----:B------:R-:W-:Y:S01]  /*75e0*/  IADD3.X R139, R139, UR5, RZ, P2, !PT ;  /* 0x000000058b8b7c10 */ /* 0x000fe200097fe4ff */
[----:B------:R-:W-:-:S02]  /*75f0*/  UIADD3.X UR55, UR5, UR55, URZ, UP0, !UPT ;  /* 0x0000003705377290 */ /* 0x000fc400087fe43f */
[----:B------:R-:W-:Y:S01]  /*7600*/  IADD3.X R140, R140, UR5, RZ, P1, !PT ;  /* 0x000000058c8c7c10 */ /* 0x000fe20008ffe4ff */
[----:B------:R-:W-:Y:S01]  /*7610*/  UIADD3.X UR56, UR5, UR56, URZ, UP4, !UPT ;  /* 0x0000003805387290 */ /* 0x000fe2000a7fe43f */
[C---:B------:R-:W-:Y:S01]  /*7620*/  HMMA.16816.F32 R44, R20.reuse, R8, R44 ;  /* 0x00000008142c723c */ /* 0x040fe2000000182c */
[----:B------:R-:W-:Y:S02]  /*7630*/  UIADD3.X UR57, UR5, UR57, URZ, UP3, !UPT ;  /* 0x0000003905397290 */ /* 0x000fe40009ffe43f */
[----:B------:R-:W-:Y:S01]  /*7640*/  IADD3.X R142, R142, UR5, RZ, P0, !PT ;  /* 0x000000058e8e7c10 */ /* 0x000fe200087fe4ff */
[----:B------:R-:W-:Y:S02]  /*7650*/  UIADD3.X UR58, UR5, UR58, URZ, UP2, !UPT ;  /* 0x0000003a053a7290 */ /* 0x000fe400097fe43f */
[----:B------:R-:W-:Y:S01]  /*7660*/  IADD3.X R143, R143, UR5, RZ, P4, !PT ;  /* 0x000000058f8f7c10 */ /* 0x000fe2000a7fe4ff */
[----:B------:R-:W-:Y:S01]  /*7670*/  UIADD3.X UR59, UR5, UR59, URZ, UP6, !UPT ;  /* 0x0000003b053b7290 */ /* 0x000fe2000b7fe43f */
[----:B------:R-:W-:Y:S01]  /*7680*/  HMMA.16816.F32 R40, R20, R10, R40 ;  /* 0x0000000a1428723c */ /* 0x000fe20000001828 */
[----:B------:R-:W-:-:S02]  /*7690*/  UIADD3.X UR60, UR5, UR60, URZ, UP5, !UPT ;  /* 0x0000003c053c7290 */ /* 0x000fc4000affe43f */
[----:B------:R-:W-:Y:S01]  /*76a0*/  IADD3.X R144, R144, UR5, RZ, P6, !PT ;  /* 0x0000000590907c10 */ /* 0x000fe2000b7fe4ff */
[----:B------:R-:W-:Y:S01]  /*76b0*/  UIADD3 UR12, UR12, -0x20, URZ ;  /* 0xffffffe00c0c7890 */ /* 0x000fe2000fffe03f */
[----:B------:R-:W-:Y:S01]  /*76c0*/  IADD3.X R145, R145, UR5, RZ, P5, !PT ;  /* 0x0000000591917c10 */ /* 0x000fe2000affe4ff */
[C---:B------:R-:W-:Y:S06]  /*76d0*/  HMMA.16816.F32 R36, R20.reuse, R12, R36 ;  /* 0x0000000c1424723c */ /* 0x040fec0000001824 */
[C---:B------:R-:W-:Y:S06]  /*76e0*/  HMMA.16816.F32 R32, R20.reuse, R14, R32 ;  /* 0x0000000e1420723c */ /* 0x040fec0000001820 */
[C---:B------:R-:W-:Y:S06]  /*76f0*/  HMMA.16816.F32 R28, R20.reuse, R16, R28 ;  /* 0x00000010141c723c */ /* 0x040fec000000181c */
[----:B------:R-:W-:Y:S01]  /*7700*/  HMMA.16816.F32 R24, R20, R18, R24 ;  /* 0x000000121418723c */ /* 0x000fe20000001818 */
[----:B------:R-:W-:-:S08]  /*7710*/  NOP ;  /* 0x0000000000007918 */ /* 0x000fd00000000000 */
[----:B------:R-:W-:-:S15]  /*7720*/  @P3 BRA `(.L_x_2) ;  /* 0xffffffd800203947 */ /* 0x000fde000383ffff */
.L_x_1:
[----:B------:R-:W-:Y:S01]  /*7730*/  F2FP.SATFINITE.E4M3.F32.PACK_AB_MERGE_C R46, R47, R46, RZ ;  /* 0x0000002e2f2e723e */ /* 0x000fe200048070ff */
[----:B------:R-:W0:Y:S01]  /*7740*/  S2UR UR5, SR_CgaCtaId ;  /* 0x00000000000579c3 */ /* 0x000e220000008800 */
[----:B------:R-:W1:Y:S01]  /*7750*/  S2R R47, SR_TID.X ;  /* 0x00000000002f7919 */ /* 0x000e620000002100 */
[----:B------:R-:W-:Y:S01]  /*7760*/  F2FP.SATFINITE.E4M3.F32.PACK_AB_MERGE_C R36, R37, R36, RZ ;  /* 0x000000242524723e */ /* 0x000fe200048070ff */
[----:B------:R-:W-:Y:S01]  /*7770*/  UMOV UR4, 0x400 ;  /* 0x0000040000047882 */ /* 0x000fe20000000000 */
[----:B------:R-:W-:-:S04]  /*7780*/  F2FP.SATFINITE.E4M3.F32.PACK_AB_MERGE_C R32, R33, R32, RZ ;  /* 0x000000202120723e */ /* 0x000fc800048070ff */
[----:B------:R-:W-:Y:S01]  /*7790*/  BAR.SYNC.DEFER_BLOCKING 0x0 ;  /* 0x0000000000007b1d */ /* 0x000fe20000010000 */
[----:B------:R-:W-:Y:S02]  /*77a0*/  F2FP.SATFINITE.E4M3.F32.PACK_AB_MERGE_C R28, R29, R28, RZ ;  /* 0x0000001c1d1c723e */ /* 0x000fe400048070ff */
[----:B------:R-:W-:Y:S02]  /*77b0*/  F2FP.SATFINITE.E4M3.F32.PACK_AB_MERGE_C R30, R31, R30, RZ ;  /* 0x0000001e1f1e723e */ /* 0x000fe400048070ff */
[----:B------:R-:W-:Y:S01]  /*77c0*/  LOP3.LUT R31, R28, 0xffff, RZ, 0xc0, !PT ;  /* 0x0000ffff1c1f7812 */ /* 0x000fe200078ec0ff */
[----:B------:R-:W-:Y:S01]  /*77d0*/  ULDC.64 UR8, c[0x0][0x228] ;  /* 0x00008a0000087ab9 */ /* 0x000fe20000000a00 */
[----:B------:R-:W-:Y:S02]  /*77e0*/  LOP3.LUT R36, R36, 0xffff, RZ, 0xc0, !PT ;  /* 0x0000ffff24247812 */ /* 0x000fe400078ec0ff */
[----:B------:R-:W-:Y:S02]  /*77f0*/  LOP3.LUT R29, R32, 0xffff, RZ, 0xc0, !PT ;  /* 0x0000ffff201d7812 */ /* 0x000fe400078ec0ff */
[----:B------:R-:W-:-:S02]  /*7800*/  F2FP.SATFINITE.E4M3.F32.PACK_AB_MERGE_C R52, R53, R52, RZ ;  /* 0x000000343534723e */ /* 0x000fc400048070ff */
[----:B------:R-:W-:Y:S02]  /*7810*/  F2FP.SATFINITE.E4M3.F32.PACK_AB_MERGE_C R48, R49, R48, RZ ;  /* 0x000000303130723e */ /* 0x000fe400048070ff */
[----:B------:R-:W-:Y:S02]  /*7820*/  F2FP.SATFINITE.E4M3.F32.PACK_AB_MERGE_C R44, R45, R44, RZ ;  /* 0x0000002c2d2c723e */ /* 0x000fe400048070ff */
[----:B------:R-:W-:Y:S01]  /*7830*/  PRMT R7, R31, 0x3340, R0 ;  /* 0x000033401f077816 */ /* 0x000fe20000000000 */
[----:B------:R-:W2:Y:S01]  /*7840*/  LDC R45, c[0x0][0x248] ;  /* 0x00009200ff2d7b82 */ /* 0x000ea20000000800 */
[----:B------:R-:W-:Y:S01]  /*7850*/  PRMT R6, R36, 0x3340, R29 ;  /* 0x0000334024067816 */ /* 0x000fe2000000001d */
[----:B0-----:R-:W-:Y:S01]  /*7860*/  ULEA UR4, UR5, UR4, 0x18 ;  /* 0x0000000405047291 */ /* 0x001fe2000f8ec03f */
[----:B------:R-:W-:Y:S02]  /*7870*/  LOP3.LUT R52, R52, 0xffff, RZ, 0xc0, !PT ;  /* 0x0000ffff34347812 */ /* 0x000fe400078ec0ff */
[----:B------:R-:W-:-:S02]  /*7880*/  LOP3.LUT R15, R48, 0xffff, RZ, 0xc0, !PT ;  /* 0x0000ffff300f7812 */ /* 0x000fc400078ec0ff */
[----:B------:R-:W-:Y:S02]  /*7890*/  LOP3.LUT R17, R44, 0xffff, RZ, 0xc0, !PT ;  /* 0x0000ffff2c117812 */ /* 0x000fe400078ec0ff */
[----:B------:R-:W-:Y:S02]  /*78a0*/  PRMT R13, R6, 0x5410, R7 ;  /* 0x00005410060d7816 */ /* 0x000fe40000000007 */
[----:B------:R-:W-:Y:S02]  /*78b0*/  PRMT R5, R17, 0x3340, R0 ;  /* 0x0000334011057816 */ /* 0x000fe40000000000 */
[----:B------:R-:W-:Y:S02]  /*78c0*/  PRMT R4, R52, 0x3340, R15 ;  /* 0x0000334034047816 */ /* 0x000fe4000000000f */
[----:B-1----:R-:W-:Y:S02]  /*78d0*/  SHF.R.S32.HI R7, RZ, 0x4, R47 ;  /* 0x00000004ff077819 */ /* 0x002fe4000001142f */
[----:B------:R-:W-:-:S02]  /*78e0*/  PRMT R11, R4, 0x5410, R5 ;  /* 0x00005410040b7816 */ /* 0x000fc40000000005 */
[----:B------:R-:W-:Y:S02]  /*78f0*/  SGXT R7, R7, 0x1 ;  /* 0x000000010707781a */ /* 0x000fe40000000200 */
[----:B------:R-:W-:Y:S02]  /*7900*/  SHF.R.U32.HI R4, RZ, 0x8, R52 ;  /* 0x00000008ff047819 */ /* 0x000fe40000011634 */
[----:B------:R-:W-:Y:S02]  /*7910*/  SHF.R.U32.HI R5, RZ, 0x8, R15 ;  /* 0x00000008ff057819 */ /* 0x000fe4000001160f */
[----:B------:R-:W-:Y:S02]  /*7920*/  F2FP.SATFINITE.E4M3.F32.PACK_AB_MERGE_C R54, R55, R54, RZ ;  /* 0x000000363736723e */ /* 0x000fe400048070ff */
[----:B------:R-:W-:Y:S02]  /*7930*/  F2FP.SATFINITE.E4M3.F32.PACK_AB_MERGE_C R50, R51, R50, RZ ;  /* 0x000000323332723e */ /* 0x000fe400048070ff */
[----:B------:R-:W-:-:S02]  /*7940*/  F2FP.SATFINITE.E4M3.F32.PACK_AB_MERGE_C R34, R35, R34, RZ ;  /* 0x000000222322723e */ /* 0x000fc400048070ff */
[C---:B------:R-:W-:Y:S02]  /*7950*/  LOP3.LUT R6, R47.reuse, 0xc, RZ, 0xc0, !PT ;  /* 0x0000000c2f067812 */ /* 0x040fe400078ec0ff */
[----:B------:R-:W-:Y:S02]  /*7960*/  LOP3.LUT R35, R47, 0x1f, RZ, 0xc0, !PT ;  /* 0x0000001f2f237812 */ /* 0x000fe400078ec0ff */
[----:B------:R-:W-:Y:S02]  /*7970*/  LOP3.LUT R7, R7, 0x820, RZ, 0xc0, !PT ;  /* 0x0000082007077812 */ /* 0x000fe400078ec0ff */
[----:B------:R-:W-:Y:S01]  /*7980*/  F2FP.SATFINITE.E4M3.F32.PACK_AB_MERGE_C R24, R25, R24, RZ ;  /* 0x000000181918723e */ /* 0x000fe200048070ff */
[C---:B------:R-:W-:Y:S01]  /*7990*/  IMAD R16, R6.reuse, 0x40, R35 ;  /* 0x0000004006107824 */ /* 0x040fe200078e0223 */
[----:B------:R-:W-:Y:S01]  /*79a0*/  LOP3.LUT R5, R5, 0xffff, RZ, 0xc0, !PT ;  /* 0x0000ffff05057812 */ /* 0x000fe200078ec0ff */
[----:B------:R-:W-:Y:S01]  /*79b0*/  IMAD R10, R6, 0x2, R7 ;  /* 0x00000002060a7824 */ /* 0x000fe200078e0207 */
[----:B------:R-:W-:-:S02]  /*79c0*/  LOP3.LUT R4, R4, 0xffff, RZ, 0xc0, !PT ;  /* 0x0000ffff04047812 */ /* 0x000fc400078ec0ff */
[----:B------:R-:W-:Y:S02]  /*79d0*/  LOP3.LUT R54, R54, 0xffff, RZ, 0xc0, !PT ;  /* 0x0000ffff36367812 */ /* 0x000fe400078ec0ff */
[----:B------:R-:W-:Y:S02]  /*79e0*/  LOP3.LUT R23, R50, 0xffff, RZ, 0xc0, !PT ;  /* 0x0000ffff32177812 */ /* 0x000fe400078ec0ff */
[----:B------:R-:W-:Y:S02]  /*79f0*/  LOP3.LUT R25, R46, 0xffff, RZ, 0xc0, !PT ;  /* 0x0000ffff2e197812 */ /* 0x000fe400078ec0ff */
[----:B------:R-:W-:Y:S02]  /*7a00*/  F2FP.SATFINITE.E4M3.F32.PACK_AB_MERGE_C R38, R39, R38, RZ ;  /* 0x000000262726723e */ /* 0x000fe400048070ff */
[----:B------:R-:W-:Y:S02]  /*7a10*/  PRMT R12, R4, 0x3340, R5 ;  /* 0x00003340040c7816 */ /* 0x000fe40000000005 */
[----:B------:R-:W-:-:S02]  /*7a20*/  PRMT R9, R25, 0x3340, R0 ;  /* 0x0000334019097816 */ /* 0x000fc40000000000 */
[----:B------:R-:W-:Y:S02]  /*7a30*/  PRMT R8, R54, 0x3340, R23 ;  /* 0x0000334036087816 */ /* 0x000fe40000000017 */
[----:B------:R-:W-:Y:S02]  /*7a40*/  F2FP.SATFINITE.E4M3.F32.PACK_AB_MERGE_C R26, R27, R26, RZ ;  /* 0x0000001a1b1a723e */ /* 0x000fe400048070ff */
[----:B------:R-:W-:Y:S02]  /*7a50*/  SHF.R.U32.HI R4, RZ, 0x8, R17 ;  /* 0x00000008ff047819 */ /* 0x000fe40000011611 */
[----:B------:R-:W-:Y:S02]  /*7a60*/  SHF.R.U32.HI R6, RZ, 0x8, R29 ;  /* 0x00000008ff067819 */ /* 0x000fe4000001161d */
[----:B------:R-:W-:Y:S02]  /*7a70*/  SHF.R.U32.HI R5, RZ, 0x8, R36 ;  /* 0x00000008ff057819 */ /* 0x000fe40000011624 */
[----:B------:R-:W-:-:S02]  /*7a80*/  LOP3.LUT R38, R38, 0xffff, RZ, 0xc0, !PT ;  /* 0x0000ffff26267812 */ /* 0x000fc400078ec0ff */
[----:B------:R-:W-:Y:S02]  /*7a90*/  LOP3.LUT R27, R34, 0xffff, RZ, 0xc0, !PT ;  /* 0x0000ffff221b7812 */ /* 0x000fe400078ec0ff */
[----:B------:R-:W-:Y:S02]  /*7aa0*/  LOP3.LUT R33, R30, 0xffff, RZ, 0xc0, !PT ;  /* 0x0000ffff1e217812 */ /* 0x000fe400078ec0ff */
[----:B------:R-:W-:Y:S02]  /*7ab0*/  SHF.R.U32.HI R7, RZ, 0x8, R31 ;  /* 0x00000008ff077819 */ /* 0x000fe4000001161f */
[----:B------:R-:W-:Y:S02]  /*7ac0*/  PRMT R19, R8, 0x5410, R9 ;  /* 0x0000541008137816 */ /* 0x000fe40000000009 */
[----:B------:R-:W-:Y:S02]  /*7ad0*/  LOP3.LUT R4, R4, 0xffff, RZ, 0xc0, !PT ;  /* 0x0000ffff04047812 */ /* 0x000fe400078ec0ff */
[----:B------:R-:W-:-:S02]  /*7ae0*/  LOP3.LUT R6, R6, 0xffff, RZ, 0xc0, !PT ;  /* 0x0000ffff06067812 */ /* 0x000fc400078ec0ff */
[----:B------:R-:W-:Y:S02]  /*7af0*/  LOP3.LUT R5, R5, 0xffff, RZ, 0xc0, !PT ;  /* 0x0000ffff05057812 */ /* 0x000fe400078ec0ff */
[----:B------:R-:W-:Y:S02]  /*7b00*/  PRMT R9, R33, 0x3340, R0 ;  /* 0x0000334021097816 */ /* 0x000fe40000000000 */
[----:B------:R-:W-:Y:S02]  /*7b10*/  PRMT R8, R38, 0x3340, R27 ;  /* 0x0000334026087816 */ /* 0x000fe4000000001b */
[----:B------:R-:W-:Y:S02]  /*7b20*/  LOP3.LUT R7, R7, 0xffff, RZ, 0xc0, !PT ;  /* 0x0000ffff07077812 */ /* 0x000fe400078ec0ff */
[----:B------:R-:W-:Y:S02]  /*7b30*/  PRMT R15, R4, 0x3340, R1 ;  /* 0x00003340040f7816 */ /* 0x000fe40000000001 */
[----:B------:R-:W-:-:S02]  /*7b40*/  PRMT R14, R5, 0x3340, R6 ;  /* 0x00003340050e7816 */ /* 0x000fc40000000006 */
[----:B------:R-:W-:Y:S02]  /*7b50*/  PRMT R21, R8, 0x5410, R9 ;  /* 0x0000541008157816 */ /* 0x000fe40000000009 */
[----:B------:R-:W-:Y:S02]  /*7b60*/  PRMT R17, R7, 0x3340, R0 ;  /* 0x0000334007117816 */ /* 0x000fe40000000000 */
[----:B------:R-:W-:Y:S02]  /*7b70*/  SHF.R.U32.HI R4, RZ, 0x8, R54 ;  /* 0x00000008ff047819 */ /* 0x000fe40000011636 */
[----:B------:R-:W-:Y:S02]  /*7b80*/  SHF.R.U32.HI R5, RZ, 0x8, R23 ;  /* 0x00000008ff057819 */ /* 0x000fe40000011617 */
[----:B------:R-:W-:Y:S02]  /*7b90*/  SHF.R.U32.HI R6, RZ, 0x8, R25 ;  /* 0x00000008ff067819 */ /* 0x000fe40000011619 */
[----:B------:R-:W-:-:S02]  /*7ba0*/  SHF.R.U32.HI R7, RZ, 0x8, R38 ;  /* 0x00000008ff077819 */ /* 0x000fc40000011626 */
[----:B------:R-:W-:Y:S02]  /*7bb0*/  SHF.R.U32.HI R8, RZ, 0x8, R27 ;  /* 0x00000008ff087819 */ /* 0x000fe4000001161b */
[----:B------:R-:W-:Y:S02]  /*7bc0*/  SHF.R.U32.HI R9, RZ, 0x8, R33 ;  /* 0x00000008ff097819 */ /* 0x000fe40000011621 */
[----:B------:R-:W-:Y:S02]  /*7bd0*/  LOP3.LUT R5, R5, 0xffff, RZ, 0xc0, !PT ;  /* 0x0000ffff05057812 */ /* 0x000fe400078ec0ff */
[----:B------:R-:W-:Y:S02]  /*7be0*/  LOP3.LUT R4, R4, 0xffff, RZ, 0xc0, !PT ;  /* 0x0000ffff04047812 */ /* 0x000fe400078ec0ff */
[----:B------:R-:W-:Y:S02]  /*7bf0*/  LOP3.LUT R6, R6, 0xffff, RZ, 0xc0, !PT ;  /* 0x0000ffff06067812 */ /* 0x000fe400078ec0ff */
[----:B------:R-:W-:-:S02]  /*7c00*/  LOP3.LUT R8, R8, 0xffff, RZ, 0xc0, !PT ;  /* 0x0000ffff08087812 */ /* 0x000fc400078ec0ff */
[----:B------:R-:W-:Y:S02]  /*7c10*/  LOP3.LUT R7, R7, 0xffff, RZ, 0xc0, !PT ;  /* 0x0000ffff07077812 */ /* 0x000fe400078ec0ff */
[----:B------:R-:W-:Y:S02]  /*7c20*/  LOP3.LUT R9, R9, 0xffff, RZ, 0xc0, !PT ;  /* 0x0000ffff09097812 */ /* 0x000fe400078ec0ff */
[----:B------:R-:W-:Y:S02]  /*7c30*/  F2FP.SATFINITE.E4M3.F32.PACK_AB_MERGE_C R40, R41, R40, RZ ;  /* 0x000000282928723e */ /* 0x000fe400048070ff */
[----:B------:R-:W-:Y:S02]  /*7c40*/  F2FP.SATFINITE.E4M3.F32.PACK_AB_MERGE_C R42, R43, R42, RZ ;  /* 0x0000002a2b2a723e */ /* 0x000fe400048070ff */
[----:B------:R-:W-:Y:S02]  /*7c50*/  PRMT R4, R4, 0x3340, R5 ;  /* 0x0000334004047816 */ /* 0x000fe40000000005 */
[----:B------:R-:W-:Y:S01]  /*7c60*/  PRMT R5, R6, 0x3340, R1 ;  /* 0x0000334006057816 */ /* 0x000fe20000000001 */
[----:B------:R-:W-:Y:S01]  /*7c70*/  IMAD.SHL.U32 R6, R16, 0x8, RZ ;  /* 0x0000000810067824 */ /* 0x000fe200078e00ff */
[----:B------:R-:W-:-:S02]  /*7c80*/  PRMT R8, R7, 0x3340, R8 ;  /* 0x0000334007087816 */ /* 0x000fc40000000008 */
[----:B------:R-:W-:Y:S02]  /*7c90*/  PRMT R9, R9, 0x3340, R0 ;  /* 0x0000334009097816 */ /* 0x000fe40000000000 */
[----:B------:R-:W-:Y:S02]  /*7ca0*/  LOP3.LUT R40, R40, 0xffff, RZ, 0xc0, !PT ;  /* 0x0000ffff28287812 */ /* 0x000fe400078ec0ff */
[----:B------:R-:W-:Y:S02]  /*7cb0*/  PRMT R15, R12, 0x5410, R15 ;  /* 0x000054100c0f7816 */ /* 0x000fe4000000000f */
[----:B------:R-:W-:Y:S02]  /*7cc0*/  PRMT R17, R14, 0x5410, R17 ;  /* 0x000054100e117816 */ /* 0x000fe40000000011 */
[----:B------:R-:W-:Y:S02]  /*7cd0*/  LOP3.LUT R24, R24, 0xffff, RZ, 0xc0, !PT ;  /* 0x0000ffff18187812 */ /* 0x000fe400078ec0ff */
[----:B------:R-:W-:-:S02]  /*7ce0*/  LOP3.LUT R42, R42, 0xffff, RZ, 0xc0, !PT ;  /* 0x0000ffff2a2a7812 */ /* 0x000fc400078ec0ff */
[----:B------:R-:W-:Y:S02]  /*7cf0*/  LOP3.LUT R3, R10, R68, R3, 0x1e, !PT ;  /* 0x000000440a037212 */ /* 0x000fe400078e1e03 */
[----:B------:R-:W-:Y:S02]  /*7d00*/  PRMT R7, R4, 0x5410, R5 ;  /* 0x0000541004077816 */ /* 0x000fe40000000005 */
[----:B------:R-:W-:Y:S02]  /*7d10*/  PRMT R43, R8, 0x5410, R9 ;  /* 0x00005410082b7816 */ /* 0x000fe40000000009 */
[----:B------:R-:W-:Y:S02]  /*7d20*/  LOP3.LUT R26, R26, 0xffff, RZ, 0xc0, !PT ;  /* 0x0000ffff1a1a7812 */ /* 0x000fe400078ec0ff */
[----:B------:R-:W-:Y:S02]  /*7d30*/  PRMT R4, R11, 0x4210, R40 ;  /* 0x000042100b047816 */ /* 0x000fe40000000028 */
[----:B------:R-:W-:-:S02]  /*7d40*/  LOP3.LUT R23, R6, 0x60, R47, 0x78, !PT ;  /* 0x0000006006177812 */ /* 0x000fc400078e782f */
[----:B------:R-:W-:Y:S02]  /*7d50*/  PRMT R40, R15, 0x5210, R40 ;  /* 0x000052100f287816 */ /* 0x000fe40000000028 */
[--C-:B------:R-:W-:Y:S02]  /*7d60*/  PRMT R5, R13, 0x4210, R24.reuse ;  /* 0x000042100d057816 */ /* 0x100fe40000000018 */
[----:B------:R-:W-:Y:S02]  /*7d70*/  PRMT R41, R17, 0x5210, R24 ;  /* 0x0000521011297816 */ /* 0x000fe40000000018 */
[--C-:B------:R-:W-:Y:S01]  /*7d80*/  PRMT R8, R19, 0x4210, R42.reuse ;  /* 0x0000421013087816 */ /* 0x100fe2000000002a */
[----:B------:R-:W-:Y:S01]  /*7d90*/  STS.64 [R3+UR4], R4 ;  /* 0x0000000403007988 */ /* 0x000fe20008000a04 */
[----:B------:R-:W-:Y:S02]  /*7da0*/  PRMT R42, R7, 0x5210, R42 ;  /* 0x00005210072a7816 */ /* 0x000fe4000000002a */
[----:B------:R-:W-:Y:S01]  /*7db0*/  PRMT R9, R21, 0x4210, R26 ;  /* 0x0000421015097816 */ /* 0x000fe2000000001a */
[----:B------:R0:W-:Y:S01]  /*7dc0*/  STS.64 [R3+UR4+0x80], R40 ;  /* 0x0000802803007988 */ /* 0x0001e20008000a04 */
[----:B------:R-:W-:-:S02]  /*7dd0*/  LOP3.LUT R6, R3, 0x1040, RZ, 0x3c, !PT ;  /* 0x0000104003067812 */ /* 0x000fc400078e3cff */
[----:B------:R-:W-:Y:S02]  /*7de0*/  PRMT R43, R43, 0x5210, R26 ;  /* 0x000052102b2b7816 */ /* 0x000fe4000000001a */
[----:B------:R-:W-:Y:S01]  /*7df0*/  LOP3.LUT R60, R60, 0x100, RZ, 0xc0, !PT ;  /* 0x000001003c3c7812 */ /* 0x000fe200078ec0ff */
[----:B------:R-:W-:Y:S01]  /*7e00*/  STS.64 [R6+UR4], R8 ;  /* 0x0000000806007988 */ /* 0x000fe20008000a04 */
[----:B------:R-:W-:Y:S02]  /*7e10*/  SHF.R.U32.HI R37, RZ, 0x4, R47 ;  /* 0x00000004ff257819 */ /* 0x000fe4000001162f */
[----:B------:R-:W-:Y:S01]  /*7e20*/  IADD3 R60, R23, UR4, R60 ;  /* 0x00000004173c7c10 */ /* 0x000fe2000fffe03c */
[----:B------:R-:W-:Y:S01]  /*7e30*/  STS.64 [R6+UR4+0x80], R42 ;  /* 0x0000802a06007988 */ /* 0x000fe20008000a04 */
[----:B------:R-:W-:Y:S01]  /*7e40*/  SGXT.U32 R37, R37, 0x4 ;  /* 0x000000042525781a */ /* 0x000fe20000000000 */
[----:B------:R-:W-:Y:S01]  /*7e50*/  ULDC UR4, c[0x0][0x244] ;  /* 0x0000910000047ab9 */ /* 0x000fe20000000800 */
[----:B------:R-:W-:Y:S01]  /*7e60*/  ISETP.GE.AND P0, PT, R0, UR8, PT ;  /* 0x0000000800007c0c */ /* 0x000fe2000bf06270 */
[----:B------:R-:W-:Y:S01]  /*7e70*/  BAR.SYNC.DEFER_BLOCKING 0x0 ;  /* 0x0000000000007b1d */ /* 0x000fe20000010000 */
[----:B0-----:R-:W-:Y:S01]  /*7e80*/  LOP3.LUT R3, R2, R37, RZ, 0xfc, !PT ;  /* 0x0000002502037212 */ /* 0x001fe200078efcff */
[----:B------:R-:W-:Y:S01]  /*7e90*/  IMAD R15, R0, UR4, RZ ;  /* 0x00000004000f7c24 */ /* 0x000fe2000f8e02ff */
[----:B------:R-:W-:-:S02]  /*7ea0*/  LEA.HI R0, R47, R2, RZ, 0x1c ;  /* 0x000000022f007211 */ /* 0x000fc400078fe0ff */
[C---:B------:R-:W-:Y:S01]  /*7eb0*/  ISETP.LT.AND P2, PT, R3.reuse, UR9, !P0 ;  /* 0x0000000903007c0c */ /* 0x040fe2000c741270 */
[----:B------:R-:W-:Y:S01]  /*7ec0*/  ULDC.64 UR4, c[0x0][0x220] ;  /* 0x0000880000047ab9 */ /* 0x000fe20000000a00 */
[-C--:B--2---:R-:W-:Y:S01]  /*7ed0*/  IMAD R18, R3, R45.reuse, RZ ;  /* 0x0000002d03127224 */ /* 0x084fe200078e02ff */
[----:B------:R-:W-:Y:S02]  /*7ee0*/  IADD3 R39, P1, R15, UR4, RZ ;  /* 0x000000040f277c10 */ /* 0x000fe4000ff3e0ff */
[C-C-:B------:R-:W-:Y:S02]  /*7ef0*/  LOP3.LUT R3, R2.reuse, 0x10, R37.reuse, 0xfe, !PT ;  /* 0x0000001002037812 */ /* 0x140fe400078efe25 */
[C-C-:B------:R-:W-:Y:S02]  /*7f00*/  LOP3.LUT R21, R2.reuse, 0x1e0, R37.reuse, 0xfe, !PT ;  /* 0x000001e002157812 */ /* 0x140fe400078efe25 */
[C-C-:B------:R-:W-:Y:S01]  /*7f10*/  LOP3.LUT R22, R2.reuse, 0x1d0, R37.reuse, 0xfe, !PT ;  /* 0x000001d002167812 */ /* 0x140fe200078efe25 */
[----:B------:R-:W-:Y:S01]  /*7f20*/  IMAD R36, R3, R45, RZ ;  /* 0x0000002d03247224 */ /* 0x000fe200078e02ff */
[----:B------:R-:W-:-:S02]  /*7f30*/  LOP3.LUT R20, R2, 0x1c0, R37, 0xfe, !PT ;  /* 0x000001c002147812 */ /* 0x000fc400078efe25 */
[C-C-:B------:R-:W-:Y:S02]  /*7f40*/  LOP3.LUT R12, R2.reuse, 0x1a0, R37.reuse, 0xfe, !PT ;  /* 0x000001a0020c7812 */ /* 0x140fe400078efe25 */
[C-C-:B------:R-:W-:Y:S02]  /*7f50*/  LOP3.LUT R23, R2.reuse, 0x190, R37.reuse, 0xfe, !PT ;  /* 0x0000019002177812 */ /* 0x140fe400078efe25 */
[C-C-:B------:R-:W-:Y:S01]  /*7f60*/  LOP3.LUT R24, R2.reuse, 0x180, R37.reuse, 0xfe, !PT ;  /* 0x0000018002187812 */ /* 0x140fe200078efe25 */
[----:B------:R-:W0:Y:S01]  /*7f70*/  LDS.64 R10, [R60] ;  /* 0x000000003c0a7984 */ /* 0x000e220000000a00 */
[C-C-:B------:R-:W-:Y:S02]  /*7f80*/  LOP3.LUT R25, R2.reuse, 0x160, R37.reuse, 0xfe, !PT ;  /* 0x0000016002197812 */ /* 0x140fe400078efe25 */
[C-C-:B------:R-:W-:Y:S01]  /*7f90*/  LOP3.LUT R26, R2.reuse, 0x150, R37.reuse, 0xfe, !PT ;  /* 0x00000150021a7812 */ /* 0x140fe200078efe25 */
[----:B------:R-:W1:Y:S01]  /*7fa0*/  LDS.64 R8, [R60+0x200] ;  /* 0x000200003c087984 */ /* 0x000e620000000a00 */
[----:B------:R-:W-:-:S02]  /*7fb0*/  LOP3.LUT R27, R2, 0x140, R37, 0xfe, !PT ;  /* 0x00000140021b7812 */ /* 0x000fc400078efe25 */
[C-C-:B------:R-:W-:Y:S01]  /*7fc0*/  LOP3.LUT R28, R2.reuse, 0x120, R37.reuse, 0xfe, !PT ;  /* 0x00000120021c7812 */ /* 0x140fe200078efe25 */
[----:B------:R-:W2:Y:S01]  /*7fd0*/  LDS.64 R6, [R60+0x400] ;  /* 0x000400003c067984 */ /* 0x000ea20000000a00 */
[C-C-:B------:R-:W-:Y:S02]  /*7fe0*/  LOP3.LUT R29, R2.reuse, 0x110, R37.reuse, 0xfe, !PT ;  /* 0x00000110021d7812 */ /* 0x140fe400078efe25 */
[C-C-:B------:R-:W-:Y:S01]  /*7ff0*/  LOP3.LUT R30, R2.reuse, 0x100, R37.reuse, 0xfe, !PT ;  /* 0x00000100021e7812 */ /* 0x140fe200078efe25 */
[----:B------:R-:W3:Y:S01]  /*8000*/  LDS.64 R4, [R60+0x600] ;  /* 0x000600003c047984 */ /* 0x000ee20000000a00 */
[C-C-:B------:R-:W-:Y:S02]  /*8010*/  LOP3.LUT R31, R2.reuse, 0xe0, R37.reuse, 0xfe, !PT ;  /* 0x000000e0021f7812 */ /* 0x140fe400078efe25 */
[C-C-:B------:R-:W-:Y:S02]  /*8020*/  LOP3.LUT R32, R2.reuse, 0xd0, R37.reuse, 0xfe, !PT ;  /* 0x000000d002207812 */ /* 0x140fe400078efe25 */
[----:B------:R-:W-:-:S02]  /*8030*/  LOP3.LUT R33, R2, 0xc0, R37, 0xfe, !PT ;  /* 0x000000c002217812 */ /* 0x000fc400078efe25 */
[C-C-:B------:R-:W-:Y:S02]  /*8040*/  LOP3.LUT R19, R2.reuse, 0xa0, R37.reuse, 0xfe, !PT ;  /* 0x000000a002137812 */ /* 0x140fe400078efe25 */
[C-C-:B------:R-:W-:Y:S02]  /*8050*/  LOP3.LUT R34, R2.reuse, 0x90, R37.reuse, 0xfe, !PT ;  /* 0x0000009002227812 */ /* 0x140fe400078efe25 */
[C-C-:B------:R-:W-:Y:S02]  /*8060*/  LOP3.LUT R35, R2.reuse, 0x80, R37.reuse, 0xfe, !PT ;  /* 0x0000008002237812 */ /* 0x140fe400078efe25 */
[C-C-:B------:R-:W-:Y:S02]  /*8070*/  LOP3.LUT R13, R2.reuse, 0x60, R37.reuse, 0xfe, !PT ;  /* 0x00000060020d7812 */ /* 0x140fe400078efe25 */
[C-C-:B------:R-:W-:Y:S02]  /*8080*/  LOP3.LUT R16, R2.reuse, 0x50, R37.reuse, 0xfe, !PT ;  /* 0x0000005002107812 */ /* 0x140fe400078efe25 */
[----:B------:R-:W-:-:S02]  /*8090*/  LOP3.LUT R17, R2, 0x40, R37, 0xfe, !PT ;  /* 0x0000004002117812 */ /* 0x000fc400078efe25 */
[----:B------:R-:W-:Y:S02]  /*80a0*/  LOP3.LUT R14, R2, 0x20, R37, 0xfe, !PT ;  /* 0x00000020020e7812 */ /* 0x000fe400078efe25 */
[----:B------:R-:W-:Y:S01]  /*80b0*/  LEA.HI.X.SX32 R41, R15, UR5, 0x1, P1 ;  /* 0x000000050f297c11 */ /* 0x000fe200088f0eff */
[----:B------:R-:W-:Y:S01]  /*80c0*/  VIADD R15, R0, 0x30 ;  /* 0x00000030000f7836 */ /* 0x000fe20000000000 */
[----:B------:R-:W-:Y:S02]  /*80d0*/  IADD3 R2, P1, R18, R39, RZ ;  /* 0x0000002712027210 */ /* 0x000fe40007f3e0ff */
[----:B------:R-:W-:Y:S02]  /*80e0*/  ISETP.LT.AND P6, PT, R3, UR9, !P0 ;  /* 0x0000000903007c0c */ /* 0x000fe4000c7c1270 */
[----:B------:R-:W-:Y:S02]  /*80f0*/  ISETP.LT.AND P5, PT, R12, UR9, !P0 ;  /* 0x000000090c007c0c */ /* 0x000fe4000c7a1270 */
[----:B------:R-:W-:Y:S01]  /*8100*/  LEA.HI.X.SX32 R3, R18, R41, 0x1, P1 ;  /* 0x0000002912037211 */ /* 0x000fe200008f0eff */
[----:B------:R-:W-:Y:S01]  /*8110*/  IMAD R18, R45, 0x20, R18 ;  /* 0x000000202d127824 */ /* 0x000fe200078e0212 */
[----:B0-----:R-:W-:-:S02]  /*8120*/  PRMT R37, R10, 0x7770, RZ ;  /* 0x000077700a257816 */ /* 0x001fc400000000ff */
[----:B------:R-:W-:Y:S02]  /*8130*/  IADD3 R12, P4, R36, R39, RZ ;  /* 0x00000027240c7210 */ /* 0x000fe40007f9e0ff */
[----:B------:R-:W-:Y:S01]  /*8140*/  ISETP.LT.AND P1, PT, R14, UR9, !P0 ;  /* 0x000000090e007c0c */ /* 0x000fe2000c721270 */
[----:B------:R0:W-:Y:S01]  /*8150*/  @P2 STG.E.U8 desc[UR6][R2.64], R37 ;  /* 0x0000002502002986 */ /* 0x0001e2000c101106 */
[----:B------:R-:W-:Y:S02]  /*8160*/  ISETP.LT.AND P3, PT, R13, UR9, !P0 ;  /* 0x000000090d007c0c */ /* 0x000fe4000c761270 */
[----:B------:R-:W-:Y:S01]  /*8170*/  LEA.HI.X.SX32 R13, R36, R41, 0x1, P4 ;  /* 0x00000029240d7211 */ /* 0x000fe200020f0eff */
[----:B------:R-:W-:Y:S01]  /*8180*/  IMAD R36, R15, R45, RZ ;  /* 0x0000002d0f247224 */ /* 0x000fe200078e02ff */
[----:B-1----:R-:W-:Y:S02]  /*8190*/  PRMT R43, R8, 0x7770, RZ ;  /* 0x00007770082b7816 */ /* 0x002fe400000000ff */
[----:B------:R-:W-:-:S02]  /*81a0*/  IADD3 R14, P2, R18, R39, RZ ;  /* 0x00000027120e7210 */ /* 0x000fc40007f5e0ff */
[----:B------:R-:W-:Y:S01]  /*81b0*/  ISETP.LT.AND P4, PT, R15, UR9, !P0 ;  /* 0x000000090f007c0c */ /* 0x000fe2000c781270 */
[----:B------:R1:W-:Y:S01]  /*81c0*/  @P6 STG.E.U8 desc[UR6][R12.64], R43 ;  /* 0x0000002b0c006986 */ /* 0x0003e2000c101106 */
[----:B------:R-:W-:Y:S01]  /*81d0*/  LEA.HI.X.SX32 R15, R18, R41, 0x1, P2 ;  /* 0x00000029120f7211 */ /* 0x000fe200010f0eff */
[C---:B------:R-:W-:Y:S01]  /*81e0*/  IMAD R18, R45.reuse, 0x20, R18 ;  /* 0x000000202d127824 */ /* 0x040fe200078e0212 */
[----:B--2---:R-:W-:Y:S02]  /*81f0*/  PRMT R47, R6, 0x7770, RZ ;  /* 0x00007770062f7816 */ /* 0x004fe400000000ff */
[----:B0-----:R-:W-:Y:S02]  /*8200*/  IADD3 R2, P6, R36, R39, RZ ;  /* 0x0000002724027210 */ /* 0x001fe40007fde0ff */
[----:B------:R-:W-:Y:S01]  /*8210*/  ISETP.LT.AND P2, PT, R16, UR9, !P0 ;  /* 0x0000000910007c0c */ /* 0x000fe2000c741270 */
[----:B------:R0:W-:Y:S01]  /*8220*/  @P1 STG.E.U8 desc[UR6][R14.64], R47 ;  /* 0x0000002f0e001986 */ /* 0x0001e2000c101106 */
[----:B------:R-:W-:Y:S01]  /*8230*/  LEA.HI.X.SX32 R3, R36, R41, 0x1, P6 ;  /* 0x0000002924037211 */ /* 0x000fe200030f0eff */
[----:B------:R-:W-:Y:S01]  /*8240*/  IMAD R36, R45, 0x10, R18 ;  /* 0x000000102d247824 */ /* 0x000fe200078e0212 */
[----:B------:R-:W-:-:S02]  /*8250*/  IADD3 R16, P6, R18, R39, RZ ;  /* 0x0000002712107210 */ /* 0x000fc40007fde0ff */
[----:B------:R-:W-:Y:S02]  /*8260*/  ISETP.LT.AND P1, PT, R17, UR9, !P0 ;  /* 0x0000000911007c0c */ /* 0x000fe4000c721270 */
[----:B------:R-:W-:Y:S01]  /*8270*/  LEA.HI.X.SX32 R17, R18, R41, 0x1, P6 ;  /* 0x0000002912117211 */ /* 0x000fe200030f0eff */
[----:B------:R-:W-:Y:S01]  /*8280*/  VIADD R18, R0, 0x70 ;  /* 0x0000007000127836 */ /* 0x000fe20000000000 */
[----:B-1----:R-:W-:Y:S02]  /*8290*/  IADD3 R12, P6, R36, R39, RZ ;  /* 0x00000027240c7210 */ /* 0x002fe40007fde0ff */
[----:B---3--:R-:W-:Y:S01]  /*82a0*/  PRMT R49, R4, 0x7770, RZ ;  /* 0x0000777004317816 */ /* 0x008fe200000000ff */
[----:B------:R-:W-:Y:S01]  /*82b0*/  IMAD R37, R18, R45, RZ ;  /* 0x0000002d12257224 */ /* 0x000fe200078e02ff */
[----:B------:R-:W-:Y:S01]  /*82c0*/  LEA.HI.X.SX32 R13, R36, R41, 0x1, P6 ;  /* 0x00000029240d7211 */ /* 0x000fe200030f0eff */
[----:B------:R-:W-:Y:S01]  /*82d0*/  IMAD R36, R45, 0x10, R36 ;  /* 0x000000102d247824 */ /* 0x000fe200078e0224 */
[----:B------:R-:W-:Y:S01]  /*82e0*/  PRMT R43, R10, 0x7771, RZ ;  /* 0x000077710a2b7816 */ /* 0x000fe200000000ff */
[----:B------:R1:W-:Y:S01]  /*82f0*/  @P4 STG.E.U8 desc[UR6][R2.64], R49 ;  /* 0x0000003102004986 */ /* 0x0003e2000c101106 */
[----:B0-----:R-:W-:-:S02]  /*8300*/  PRMT R47, R8, 0x7771, RZ ;  /* 0x00007771082f7816 */ /* 0x001fc400000000ff */
[----:B------:R-:W-:Y:S01]  /*8310*/  ISETP.LT.AND P6, PT, R18, UR9, !P0 ;  /* 0x0000000912007c0c */ /* 0x000fe2000c7c1270 */
[----:B------:R0:W-:Y:S01]  /*8320*/  @P1 STG.E.U8 desc[UR6][R16.64], R43 ;  /* 0x0000002b10001986 */ /* 0x0001e2000c101106 */
[CC--:B------:R-:W-:Y:S02]  /*8330*/  IADD3 R14, P1, R36.reuse, R39.reuse, RZ ;  /* 0x00000027240e7210 */ /* 0x0c0fe40007f3e0ff */
[----:B------:R-:W-:Y:S01]  /*8340*/  ISETP.LT.AND P4, PT, R19, UR9, !P0 ;  /* 0x0000000913007c0c */ /* 0x000fe2000c781270 */
[----:B------:R2:W-:Y:S01]  /*8350*/  @P2 STG.E.U8 desc[UR6][R12.64], R47 ;  /* 0x0000002f0c002986 */ /* 0x0005e2000c101106 */
[----:B------:R-:W-:Y:S02]  /*8360*/  IADD3 R18, P2, R37, R39, RZ ;  /* 0x0000002725127210 */ /* 0x000fe40007f5e0ff */
[----:B------:R-:W-:Y:S01]  /*8370*/  LEA.HI.X.SX32 R15, R36, R41, 0x1, P1 ;  /* 0x00000029240f7211 */ /* 0x000fe200008f0eff */
[----:B------:R-:W-:Y:S01]  /*8380*/  IMAD R36, R45, 0x20, R36 ;  /* 0x000000202d247824 */ /* 0x000fe200078e0224 */
[----:B-1----:R-:W-:-:S02]  /*8390*/  PRMT R49, R6, 0x7771, RZ ;  /* 0x0000777106317816 */ /* 0x002fc400000000ff */
[----:B------:R-:W-:Y:S01]  /*83a0*/  LEA.HI.X.SX32 R19, R37, R41, 0x1, P2 ;  /* 0x0000002925137211 */ /* 0x000fe200010f0eff */
[----:B0-----:R-:W-:Y:S01]  /*83b0*/  IMAD R16, R45, 0x10, R36 ;  /* 0x000000102d107824 */ /* 0x001fe200078e0224 */
[----:B------:R-:W-:Y:S01]  /*83c0*/  ISETP.LT.AND P2, PT, R35, UR9, !P0 ;  /* 0x0000000923007c0c */ /* 0x000fe2000c741270 */
[----:B------:R0:W-:Y:S01]  /*83d0*/  @P3 STG.E.U8 desc[UR6][R14.64], R49 ;  /* 0x000000310e003986 */ /* 0x0001e2000c101106 */
[----:B------:R-:W-:Y:S01]  /*83e0*/  IADD3 R2, P3, R36, R39, RZ ;  /* 0x0000002724027210 */ /* 0x000fe20007f7e0ff */
[----:B--2---:R-:W-:Y:S01]  /*83f0*/  VIADD R13, R0, 0xb0 ;  /* 0x000000b0000d7836 */ /* 0x004fe20000000000 */
[----:B------:R-:W-:Y:S01]  /*8400*/  ISETP.LT.AND P1, PT, R34, UR9, !P0 ;  /* 0x0000000922007c0c */ /* 0x000fe2000c721270 */
[----:B------:R-:W-:Y:S01]  /*8410*/  IMAD R34, R45, 0x10, R16 ;  /* 0x000000102d227824 */ /* 0x000fe200078e0210 */
[----:B------:R-:W-:Y:S01]  /*8420*/  PRMT R43, R4, 0x7771, RZ ;  /* 0x00007771042b7816 */ /* 0x000fe200000000ff */
[----:B------:R-:W-:Y:S01]  /*8430*/  IMAD R17, R13, R45, RZ ;  /* 0x0000002d0d117224 */ /* 0x000fe200078e02ff */
[----:B------:R-:W-:-:S02]  /*8440*/  LEA.HI.X.SX32 R3, R36, R41, 0x1, P3 ;  /* 0x0000002924037211 */ /* 0x000fc400018f0eff */
[----:B------:R-:W-:Y:S01]  /*8450*/  IADD3 R12, P3, R16, R39, RZ ;  /* 0x00000027100c7210 */ /* 0x000fe20007f7e0ff */
[----:B------:R1:W-:Y:S01]  /*8460*/  @P6 STG.E.U8 desc[UR6][R18.64], R43 ;  /* 0x0000002b12006986 */ /* 0x0003e2000c101106 */
[----:B------:R-:W-:Y:S02]  /*8470*/  PRMT R35, R10, 0x7772, RZ ;  /* 0x000077720a237816 */ /* 0x000fe400000000ff */
[----:B------:R-:W-:Y:S02]  /*8480*/  ISETP.LT.AND P6, PT, R13, UR9, !P0 ;  /* 0x000000090d007c0c */ /* 0x000fe4000c7c1270 */
[----:B------:R-:W-:Y:S01]  /*8490*/  LEA.HI.X.SX32 R13, R16, R41, 0x1, P3 ;  /* 0x00000029100d7211 */ /* 0x000fe200018f0eff */
[----:B------:R2:W-:Y:S01]  /*84a0*/  @P2 STG.E.U8 desc[UR6][R2.64], R35 ;  /* 0x0000002302002986 */ /* 0x0005e2000c101106 */
[----:B------:R-:W-:Y:S02]  /*84b0*/  PRMT R37, R8, 0x7772, RZ ;  /* 0x0000777208257816 */ /* 0x000fe400000000ff */
[----:B0-----:R-:W-:-:S02]  /*84c0*/  IADD3 R14, P2, R34, R39, RZ ;  /* 0x00000027220e7210 */ /* 0x001fc40007f5e0ff */
[----:B------:R-:W-:Y:S01]  /*84d0*/  IADD3 R16, P3, R17, R39, RZ ;  /* 0x0000002711107210 */ /* 0x000fe20007f7e0ff */
[----:B------:R0:W-:Y:S01]  /*84e0*/  @P1 STG.E.U8 desc[UR6][R12.64], R37 ;  /* 0x000000250c001986 */ /* 0x0001e2000c101106 */
[----:B------:R-:W-:Y:S02]  /*84f0*/  ISETP.LT.AND P1, PT, R31, UR9, !P0 ;  /* 0x000000091f007c0c */ /* 0x000fe4000c721270 */
[-C--:B------:R-:W-:Y:S01]  /*8500*/  LEA.HI.X.SX32 R15, R34, R41.reuse, 0x1, P2 ;  /* 0x00000029220f7211 */ /* 0x080fe200010f0eff */
[----:B------:R-:W-:Y:S01]  /*8510*/  IMAD R34, R45, 0x20, R34 ;  /* 0x000000202d227824 */ /* 0x000fe200078e0222 */
[----:B------:R-:W-:Y:S02]  /*8520*/  PRMT R31, R6, 0x7772, RZ ;  /* 0x00007772061f7816 */ /* 0x000fe400000000ff */
[----:B------:R-:W-:Y:S01]  /*8530*/  LEA.HI.X.SX32 R17, R17, R41, 0x1, P3 ;  /* 0x0000002911117211 */ /* 0x000fe200018f0eff */
[----:B-1----:R-:W-:Y:S01]  /*8540*/  IMAD R18, R45, 0x10, R34 ;  /* 0x000000102d127824 */ /* 0x002fe200078e0222 */
[----:B------:R-:W-:Y:S01]  /*8550*/  ISETP.LT.AND P3, PT, R33, UR9, !P0 ;  /* 0x0000000921007c0c */ /* 0x000fe2000c761270 */
[----:B------:R1:W-:Y:S01]  /*8560*/  @P4 STG.E.U8 desc[UR6][R14.64], R31 ;  /* 0x0000001f0e004986 */ /* 0x0003e2000c101106 */
[----:B--2---:R-:W-:Y:S01]  /*8570*/  IADD3 R2, P4, R34, R39, RZ ;  /* 0x0000002722027210 */ /* 0x004fe20007f9e0ff */
[----:B0-----:R-:W-:Y:S01]  /*8580*/  VIADD R13, R0, 0xf0 ;  /* 0x000000f0000d7836 */ /* 0x001fe20000000000 */
[----:B------:R-:W-:-:S02]  /*8590*/  PRMT R35, R4, 0x7772, RZ ;  /* 0x0000777204237816 */ /* 0x000fc400000000ff */
[----:B------:R-:W-:Y:S01]  /*85a0*/  LEA.HI.X.SX32 R3, R34, R41, 0x1, P4 ;  /* 0x0000002922037211 */ /* 0x000fe200020f0eff */
[C---:B------:R-:W-:Y:S01]  /*85b0*/  IMAD R19, R13.reuse, R45, RZ ;  /* 0x0000002d0d137224 */ /* 0x040fe200078e02ff */
[----:B------:R-:W-:Y:S01]  /*85c0*/  ISETP.LT.AND P2, PT, R32, UR9, !P0 ;  /* 0x0000000920007c0c */ /* 0x000fe2000c741270 */
[----:B------:R0:W-:Y:S01]  /*85d0*/  @P6 STG.E.U8 desc[UR6][R16.64], R35 ;  /* 0x0000002310006986 */ /* 0x0001e2000c101106 */
[----:B------:R-:W-:Y:S02]  /*85e0*/  IADD3 R12, P4, R18, R39, RZ ;  /* 0x00000027120c7210 */ /* 0x000fe40007f9e0ff */
[----:B------:R-:W-:Y:S02]  /*85f0*/  ISETP.LT.AND P6, PT, R13, UR9, !P0 ;  /* 0x000000090d007c0c */ /* 0x000fe4000c7c1270 */
[----:B-1----:R-:W-:Y:S01]  /*8600*/  PRMT R31, R10, 0x7773, RZ ;  /* 0x000077730a1f7816 */ /* 0x002fe200000000ff */
[----:B------:R-:W-:Y:S01]  /*8610*/  IMAD R10, R45, 0x10, R18 ;  /* 0x000000102d0a7824 */ /* 0x000fe200078e0212 */
[----:B------:R-:W-:-:S02]  /*8620*/  LEA.HI.X.SX32 R13, R18, R41, 0x1, P4 ;  /* 0x00000029120d7211 */ /* 0x000fc400020f0eff */
[----:B------:R-:W-:Y:S01]  /*8630*/  PRMT R33, R8, 0x7773, RZ ;  /* 0x0000777308217816 */ /* 0x000fe200000000ff */
[----:B------:R1:W-:Y:S01]  /*8640*/  @P3 STG.E.U8 desc[UR6][R2.64], R31 ;  /* 0x0000001f02003986 */ /* 0x0003e2000c101106 */
[CC--:B------:R-:W-:Y:S02]  /*8650*/  IADD3 R14, P3, R10.reuse, R39.reuse, RZ ;  /* 0x000000270a0e7210 */ /* 0x0c0fe40007f7e0ff */
[----:B0-----:R-:W-:Y:S01]  /*8660*/  IADD3 R16, P4, R19, R39, RZ ;  /* 0x0000002713107210 */ /* 0x001fe20007f9e0ff */
[----:B------:R0:W-:Y:S01]  /*8670*/  @P2 STG.E.U8 desc[UR6][R12.64], R33 ;  /* 0x000000210c002986 */ /* 0x0001e2000c101106 */
[-C--:B------:R-:W-:Y:S01]  /*8680*/  LEA.HI.X.SX32 R15, R10, R41.reuse, 0x1, P3 ;  /* 0x000000290a0f7211 */ /* 0x080fe200018f0eff */
[----:B------:R-:W-:Y:S01]  /*8690*/  IMAD R10, R45, 0x20, R10 ;  /* 0x000000202d0a7824 */ /* 0x000fe200078e020a */
[----:B------:R-:W-:Y:S02]  /*86a0*/  PRMT R35, R6, 0x7773, RZ ;  /* 0x0000777306237816 */ /* 0x000fe400000000ff */
[----:B------:R-:W-:Y:S01]  /*86b0*/  LEA.HI.X.SX32 R17, R19, R41, 0x1, P4 ;  /* 0x0000002913117211 */ /* 0x000fe200020f0eff */
[----:B------:R-:W-:Y:S01]  /*86c0*/  IMAD R6, R45, 0x10, R10 ;  /* 0x000000102d067824 */ /* 0x000fe200078e020a */
[----:B------:R-:W-:Y:S01]  /*86d0*/  ISETP.LT.AND P4, PT, R30, UR9, !P0 ;  /* 0x000000091e007c0c */ /* 0x000fe2000c781270 */
[----:B------:R2:W-:Y:S01]  /*86e0*/  @P1 STG.E.U8 desc[UR6][R14.64], R35 ;  /* 0x000000230e001986 */ /* 0x0005e2000c101106 */
[----:B-1----:R-:W-:Y:S01]  /*86f0*/  PRMT R31, R4, 0x7773, RZ ;  /* 0x00007773041f7816 */ /* 0x002fe200000000ff */
[----:B------:R-:W-:Y:S01]  /*8700*/  VIADD R4, R0, 0x130 ;  /* 0x0000013000047836 */ /* 0x000fe20000000000 */
[----:B------:R-:W-:-:S02]  /*8710*/  IADD3 R2, P1, R10, R39, RZ ;  /* 0x000000270a027210 */ /* 0x000fc40007f3e0ff */
[----:B------:R-:W-:Y:S01]  /*8720*/  ISETP.LT.AND P3, PT, R29, UR9, !P0 ;  /* 0x000000091d007c0c */ /* 0x000fe2000c761270 */
[----:B------:R1:W-:Y:S01]  /*8730*/  @P6 STG.E.U8 desc[UR6][R16.64], R31 ;  /* 0x0000001f10006986 */ /* 0x0003e2000c101106 */
[C---:B------:R-:W-:Y:S01]  /*8740*/  ISETP.LT.AND P6, PT, R4.reuse, UR9, !P0 ;  /* 0x0000000904007c0c */ /* 0x040fe2000c7c1270 */
[----:B------:R-:W-:Y:S01]  /*8750*/  IMAD R8, R4, R45, RZ ;  /* 0x0000002d04087224 */ /* 0x000fe200078e02ff */
[----:B------:R-:W-:Y:S01]  /*8760*/  LEA.HI.X.SX32 R3, R10, R41, 0x1, P1 ;  /* 0x000000290a037211 */ /* 0x000fe200008f0eff */
[----:B------:R-:W-:Y:S01]  /*8770*/  IMAD R4, R45, 0x10, R6 ;  /* 0x000000102d047824 */ /* 0x000fe200078e0206 */
[----:B0-----:R-:W-:Y:S02]  /*8780*/  IADD3 R12, P1, R6, R39, RZ ;  /* 0x00000027060c7210 */ /* 0x001fe40007f3e0ff */
[----:B------:R-:W-:Y:S02]  /*8790*/  ISETP.LT.AND P2, PT, R28, UR9, !P0 ;  /* 0x000000091c007c0c */ /* 0x000fe4000c741270 */
[----:B------:R-:W-:-:S02]  /*87a0*/  PRMT R19, R11, 0x7770, RZ ;  /* 0x000077700b137816 */ /* 0x000fc400000000ff */
[----:B------:R-:W-:Y:S02]  /*87b0*/  LEA.HI.X.SX32 R13, R6, R41, 0x1, P1 ;  /* 0x00000029060d7211 */ /* 0x000fe400008f0eff */
[C---:B--2---:R-:W-:Y:S01]  /*87c0*/  IADD3 R14, P1, R4.reuse, R39, RZ ;  /* 0x00000027040e7210 */ /* 0x044fe20007f3e0ff */
[----:B------:R0:W-:Y:S01]  /*87d0*/  @P4 STG.E.U8 desc[UR6][R2.64], R19 ;  /* 0x0000001302004986 */ /* 0x0001e2000c101106 */
[----:B------:R-:W-:Y:S02]  /*87e0*/  PRMT R29, R9, 0x7770, RZ ;  /* 0x00007770091d7816 */ /* 0x000fe400000000ff */
[----:B------:R-:W-:Y:S01]  /*87f0*/  LEA.HI.X.SX32 R15, R4, R41, 0x1, P1 ;  /* 0x00000029040f7211 */ /* 0x000fe200008f0eff */
[----:B------:R-:W-:Y:S01]  /*8800*/  IMAD R4, R45, 0x20, R4 ;  /* 0x000000202d047824 */ /* 0x000fe200078e0204 */
[C---:B-1----:R-:W-:Y:S01]  /*8810*/  IADD3 R16, P4, R8.reuse, R39, RZ ;  /* 0x0000002708107210 */ /* 0x042fe20007f9e0ff */
[----:B------:R1:W-:Y:S01]  /*8820*/  @P3 STG.E.U8 desc[UR6][R12.64], R29 ;  /* 0x0000001d0c003986 */ /* 0x0003e2000c101106 */
[----:B------:R-:W-:Y:S01]  /*8830*/  PRMT R31, R7, 0x7770, RZ ;  /* 0x00007770071f7816 */ /* 0x000fe200000000ff */
[----:B------:R-:W-:Y:S01]  /*8840*/  IMAD R6, R45, 0x10, R4 ;  /* 0x000000102d067824 */ /* 0x000fe200078e0204 */
[----:B------:R-:W-:-:S02]  /*8850*/  LEA.HI.X.SX32 R17, R8, R41, 0x1, P4 ;  /* 0x0000002908117211 */ /* 0x000fc400020f0eff */
[----:B------:R-:W-:Y:S01]  /*8860*/  ISETP.LT.AND P3, PT, R27, UR9, !P0 ;  /* 0x000000091b007c0c */ /* 0x000fe2000c761270 */
[----:B------:R2:W-:Y:S01]  /*8870*/  @P2 STG.E.U8 desc[UR6][R14.64], R31 ;  /* 0x0000001f0e002986 */ /* 0x0005e2000c101106 */
[----:B0-----:R-:W-:Y:S01]  /*8880*/  IADD3 R2, P4, R4, R39, RZ ;  /* 0x0000002704027210 */ /* 0x001fe20007f9e0ff */
[----:B------:R-:W-:Y:S01]  /*8890*/  IMAD R8, R45, 0x10, R6 ;  /* 0x000000102d087824 */ /* 0x000fe200078e0206 */
[----:B------:R-:W-:Y:S02]  /*88a0*/  ISETP.LT.AND P2, PT, R26, UR9, !P0 ;  /* 0x000000091a007c0c */ /* 0x000fe4000c741270 */
[----:B------:R-:W-:Y:S01]  /*88b0*/  LEA.HI.X.SX32 R3, R4, R41, 0x1, P4 ;  /* 0x0000002904037211 */ /* 0x000fe200020f0eff */
[----:B------:R-:W-:Y:S01]  /*88c0*/  VIADD R4, R0, 0x170 ;  /* 0x0000017000047836 */ /* 0x000fe20000000000 */
[----:B-1----:R-:W-:Y:S02]  /*88d0*/  IADD3 R12, P4, R6, R39, RZ ;  /* 0x00000027060c7210 */ /* 0x002fe40007f9e0ff */
[----:B------:R-:W-:-:S02]  /*88e0*/  PRMT R27, R5, 0x7770, RZ ;  /* 0x00007770051b7816 */ /* 0x000fc400000000ff */
[----:B------:R-:W-:Y:S02]  /*88f0*/  ISETP.LT.AND P1, PT, R23, UR9, !P0 ;  /* 0x0000000917007c0c */ /* 0x000fe4000c721270 */
[----:B------:R-:W-:Y:S01]  /*8900*/  PRMT R19, R11, 0x7771, RZ ;  /* 0x000077710b137816 */ /* 0x000fe200000000ff */
[----:B------:R0:W-:Y:S01]  /*8910*/  @P6 STG.E.U8 desc[UR6][R16.64], R27 ;  /* 0x0000001b10006986 */ /* 0x0001e2000c101106 */
[----:B------:R-:W-:Y:S02]  /*8920*/  PRMT R23, R9, 0x7771, RZ ;  /* 0x0000777109177816 */ /* 0x000fe400000000ff */
[----:B------:R-:W-:Y:S01]  /*8930*/  LEA.HI.X.SX32 R13, R6, R41, 0x1, P4 ;  /* 0x00000029060d7211 */ /* 0x000fe200020f0eff */
[----:B------:R1:W-:Y:S01]  /*8940*/  @P3 STG.E.U8 desc[UR6][R2.64], R19 ;  /* 0x0000001302003986 */ /* 0x0003e2000c101106 */
[----:B------:R-:W-:Y:S02]  /*8950*/  ISETP.LT.AND P6, PT, R25, UR9, !P0 ;  /* 0x0000000919007c0c */ /* 0x000fe4000c7c1270 */
[----:B--2---:R-:W-:Y:S01]  /*8960*/  IADD3 R14, P3, R8, R39, RZ ;  /* 0x00000027080e7210 */ /* 0x004fe20007f7e0ff */
[----:B------:R2:W-:Y:S01]  /*8970*/  @P2 STG.E.U8 desc[UR6][R12.64], R23 ;  /* 0x000000170c002986 */ /* 0x0005e2000c101106 */
[C---:B------:R-:W-:Y:S01]  /*8980*/  ISETP.LT.AND P2, PT, R4.reuse, UR9, !P0 ;  /* 0x0000000904007c0c */ /* 0x040fe2000c741270 */
[----:B------:R-:W-:Y:S01]  /*8990*/  IMAD R4, R4, R45, RZ ;  /* 0x0000002d04047224 */ /* 0x000fe200078e02ff */
[----:B------:R-:W-:Y:S01]  /*89a0*/  LEA.HI.X.SX32 R15, R8, R41, 0x1, P3 ;  /* 0x00000029080f7211 */ /* 0x000fe200018f0eff */
[----:B------:R-:W-:Y:S01]  /*89b0*/  IMAD R8, R45, 0x20, R8 ;  /* 0x000000202d087824 */ /* 0x000fe200078e0208 */
[----:B------:R-:W-:-:S02]  /*89c0*/  PRMT R25, R7, 0x7771, RZ ;  /* 0x0000777107197816 */ /* 0x000fc400000000ff */
[C---:B0-----:R-:W-:Y:S01]  /*89d0*/  IADD3 R16, P4, R4.reuse, R39, RZ ;  /* 0x0000002704107210 */ /* 0x041fe20007f9e0ff */
[----:B------:R-:W-:Y:S01]  /*89e0*/  IMAD R6, R45, 0x10, R8 ;  /* 0x000000102d067824 */ /* 0x000fe200078e0208 */
[----:B------:R-:W-:Y:S01]  /*89f0*/  PRMT R27, R5, 0x7771, RZ ;  /* 0x00007771051b7816 */ /* 0x000fe200000000ff */
[----:B------:R0:W-:Y:S01]  /*8a00*/  @P6 STG.E.U8 desc[UR6][R14.64], R25 ;  /* 0x000000190e006986 */ /* 0x0001e2000c101106 */
[----:B------:R-:W-:Y:S01]  /*8a10*/  LEA.HI.X.SX32 R17, R4, R41, 0x1, P4 ;  /* 0x0000002904117211 */ /* 0x000fe200020f0eff */
[----:B------:R-:W-:Y:S01]  /*8a20*/  VIADD R4, R0, 0x1b0 ;  /* 0x000001b000047836 */ /* 0x000fe20000000000 */
[----:B------:R-:W-:Y:S01]  /*8a30*/  ISETP.LT.AND P3, PT, R24, UR9, !P0 ;  /* 0x0000000918007c0c */ /* 0x000fe2000c761270 */
[----:B------:R-:W-:Y:S01]  /*8a40*/  VIADD R0, R0, 0x1f0 ;  /* 0x000001f000007836 */ /* 0x000fe20000000000 */
[-C--:B-1----:R-:W-:Y:S01]  /*8a50*/  IADD3 R2, P6, R8, R39.reuse, RZ ;  /* 0x0000002708027210 */ /* 0x082fe20007fde0ff */
[----:B------:R-:W-:Y:S01]  /*8a60*/  @P2 STG.E.U8 desc[UR6][R16.64], R27 ;  /* 0x0000001b10002986 */ /* 0x000fe2000c101106 */
[----:B--2---:R-:W-:Y:S01]  /*8a70*/  IADD3 R12, P2, R6, R39, RZ ;  /* 0x00000027060c7210 */ /* 0x004fe20007f5e0ff */
[----:B------:R-:W-:Y:S01]  /*8a80*/  IMAD R10, R0, R45, RZ ;  /* 0x0000002d000a7224 */ /* 0x000fe200078e02ff */
[----:B------:R-:W-:-:S02]  /*8a90*/  LEA.HI.X.SX32 R3, R8, R41, 0x1, P6 ;  /* 0x0000002908037211 */ /* 0x000fc400030f0eff */
[----:B------:R-:W-:Y:S01]  /*8aa0*/  LEA.HI.X.SX32 R13, R6, R41, 0x1, P2 ;  /* 0x00000029060d7211 */ /* 0x000fe200010f0eff */
[----:B------:R-:W-:Y:S01]  /*8ab0*/  IMAD R6, R45, 0x10, R6 ;  /* 0x000000102d067824 */ /* 0x000fe200078e0206 */
[----:B------:R-:W-:Y:S02]  /*8ac0*/  PRMT R19, R11, 0x7772, RZ ;  /* 0x000077720b137816 */ /* 0x000fe400000000ff */
[----:B------:R-:W-:Y:S01]  /*8ad0*/  PRMT R23, R9, 0x7772, RZ ;  /* 0x0000777209177816 */ /* 0x000fe200000000ff */
[----:B------:R-:W-:Y:S01]  /*8ae0*/  IMAD R8, R45, 0x20, R6 ;  /* 0x000000202d087824 */ /* 0x000fe200078e0206 */
[C---:B------:R-:W-:Y:S01]  /*8af0*/  ISETP.LT.AND P4, PT, R4.reuse, UR9, !P0 ;  /* 0x0000000904007c0c */ /* 0x040fe2000c781270 */
[----:B------:R-:W-:Y:S01]  /*8b00*/  IMAD R4, R4, R45, RZ ;  /* 0x0000002d04047224 */ /* 0x000fe200078e02ff */
[----:B------:R1:W-:Y:S01]  /*8b10*/  @P3 STG.E.U8 desc[UR6][R2.64], R19 ;  /* 0x0000001302003986 */ /* 0x0003e2000c101106 */
[----:B0-----:R-:W-:Y:S02]  /*8b20*/  PRMT R25, R5, 0x7772, RZ ;  /* 0x0000777205197816 */ /* 0x001fe400000000ff */
[----:B------:R-:W-:Y:S01]  /*8b30*/  PRMT R11, R11, 0x7773, RZ ;  /* 0x000077730b0b7816 */ /* 0x000fe200000000ff */
[----:B------:R0:W-:Y:S01]  /*8b40*/  @P1 STG.E.U8 desc[UR6][R12.64], R23 ;  /* 0x000000170c001986 */ /* 0x0001e2000c101106 */
[----:B------:R-:W-:Y:S01]  /*8b50*/  ISETP.LT.AND P1, PT, R0, UR9, !P0 ;  /* 0x0000000900007c0c */ /* 0x000fe2000c721270 */
[----:B------:R-:W-:Y:S01]  /*8b60*/  IMAD R0, R45, 0x10, R8 ;  /* 0x000000102d007824 */ /* 0x000fe200078e0208 */
[----:B------:R-:W-:-:S02]  /*8b70*/  IADD3 R14, P3, R4, R39, RZ ;  /* 0x00000027040e7210 */ /* 0x000fc40007f7e0ff */
[----:B------:R-:W-:Y:S02]  /*8b80*/  PRMT R9, R9, 0x7773, RZ ;  /* 0x0000777309097816 */ /* 0x000fe400000000ff */
[----:B------:R-:W-:Y:S01]  /*8b90*/  LEA.HI.X.SX32 R15, R4, R41, 0x1, P3 ;  /* 0x00000029040f7211 */ /* 0x000fe200018f0eff */
[----:B------:R-:W-:Y:S01]  /*8ba0*/  IMAD R4, R45, 0x10, R0 ;  /* 0x000000102d047824 */ /* 0x000fe200078e0200 */
[-C--:B-1----:R-:W-:Y:S02]  /*8bb0*/  IADD3 R2, P2, R6, R39.reuse, RZ ;  /* 0x0000002706027210 */ /* 0x082fe40007f5e0ff */
[----:B------:R-:W-:Y:S02]  /*8bc0*/  IADD3 R16, P3, R8, R39, RZ ;  /* 0x0000002708107210 */ /* 0x000fe40007f7e0ff */
[----:B------:R-:W-:Y:S02]  /*8bd0*/  LEA.HI.X.SX32 R3, R6, R41, 0x1, P2 ;  /* 0x0000002906037211 */ /* 0x000fe400010f0eff */
[----:B------:R-:W-:-:S02]  /*8be0*/  IADD3 R18, P2, R4, R39, RZ ;  /* 0x0000002704127210 */ /* 0x000fc40007f5e0ff */
[-C--:B------:R-:W-:Y:S02]  /*8bf0*/  LEA.HI.X.SX32 R17, R8, R41.reuse, 0x1, P3 ;  /* 0x0000002908117211 */ /* 0x080fe400018f0eff */
[----:B------:R-:W-:Y:S02]  /*8c00*/  ISETP.LT.AND P3, PT, R20, UR9, !P0 ;  /* 0x0000000914007c0c */ /* 0x000fe4000c761270 */
[----:B------:R-:W-:Y:S02]  /*8c10*/  LEA.HI.X.SX32 R19, R4, R41, 0x1, P2 ;  /* 0x0000002904137211 */ /* 0x000fe400010f0eff */
[----:B------:R-:W-:Y:S02]  /*8c20*/  ISETP.LT.AND P2, PT, R22, UR9, !P0 ;  /* 0x0000000916007c0c */ /* 0x000fe4000c741270 */
[----:B------:R-:W-:Y:S02]  /*8c30*/  ISETP.LT.AND P0, PT, R21, UR9, !P0 ;  /* 0x0000000915007c0c */ /* 0x000fe4000c701270 */
[----:B0-----:R-:W-:-:S02]  /*8c40*/  IADD3 R12, P6, R0, R39, RZ ;  /* 0x00000027000c7210 */ /* 0x001fc40007fde0ff */
[C---:B------:R-:W-:Y:S02]  /*8c50*/  PRMT R23, R7.reuse, 0x7772, RZ ;  /* 0x0000777207177816 */ /* 0x040fe400000000ff */
[----:B------:R-:W-:Y:S02]  /*8c60*/  LEA.HI.X.SX32 R13, R0, R41, 0x1, P6 ;  /* 0x00000029000d7211 */ /* 0x000fe400030f0eff */
[----:B------:R-:W-:Y:S01]  /*8c70*/  PRMT R7, R7, 0x7773, RZ ;  /* 0x0000777307077816 */ /* 0x000fe200000000ff */
[----:B------:R0:W-:Y:S01]  /*8c80*/  @P5 STG.E.U8 desc[UR6][R2.64], R23 ;  /* 0x0000001702005986 */ /* 0x0001e2000c101106 */
[C---:B------:R-:W-:Y:S02]  /*8c90*/  IADD3 R20, P6, R10.reuse, R39, RZ ;  /* 0x000000270a147210 */ /* 0x040fe40007fde0ff */
[----:B------:R-:W-:Y:S01]  /*8ca0*/  PRMT R5, R5, 0x7773, RZ ;  /* 0x0000777305057816 */ /* 0x000fe200000000ff */
[----:B------:R0:W-:Y:S01]  /*8cb0*/  @P4 STG.E.U8 desc[UR6][R14.64], R25 ;  /* 0x000000190e004986 */ /* 0x0001e2000c101106 */
[----:B------:R-:W-:-:S03]  /*8cc0*/  LEA.HI.X.SX32 R21, R10, R41, 0x1, P6 ;  /* 0x000000290a157211 */ /* 0x000fc600030f0eff */
[----:B------:R0:W-:Y:S04]  /*8cd0*/  @P3 STG.E.U8 desc[UR6][R16.64], R11 ;  /* 0x0000000b10003986 */ /* 0x0001e8000c101106 */
[----:B------:R0:W-:Y:S04]  /*8ce0*/  @P2 STG.E.U8 desc[UR6][R12.64], R9 ;  /* 0x000000090c002986 */ /* 0x0001e8000c101106 */
[----:B------:R0:W-:Y:S01]  /*8cf0*/  @P0 STG.E.U8 desc[UR6][R18.64], R7 ;  /* 0x0000000712000986 */ /* 0x0001e2000c101106 */
[----:B------:R-:W-:Y:S05]  /*8d00*/  @!P1 EXIT ;  /* 0x000000000000994d */ /* 0x000fea0003800000 */
[----:B------:R-:W-:Y:S01]  /*8d10*/  STG.E.U8 desc[UR6][R20.64], R5 ;  /* 0x0000000514007986 */ /* 0x000fe2000c101106 */
[----:B------:R-:W-:Y:S05]  /*8d20*/  EXIT ;  /* 0x000000000000794d */ /* 0x000fea0003800000 */
.L_x_3:
[----:B------:R-:W-:-:S00]  /*8d30*/  BRA `(.L_x_3) ;  /* 0xfffffffc00fc7947 */ /* 0x000fc0000383ffff */
[----:B------:R-:W-:-:S00]  /*8d40*/  NOP ;  /* 0x0000000000007918 */ /* 0x000fc00000000000 */
        /* <DEDUP_REMOVED lines=11> */
.L_x_4:


//--------------------- .nv.shared.matmul_kernel  --------------------------
	.section	.nv.shared.matmul_kernel,"aw",@nobits
	.sectionflags	@""
	.align	16
	.zero		1024


//--------------------- .nv.shared.reserved.0     --------------------------
	.section	.nv.shared.reserved.0,"aw",@nobits
	.weak		__nv_reservedSMEM_offset_0_alias
	.size		__nv_reservedSMEM_offset_0_alias, 0, 0
	.other		__nv_reservedSMEM_offset_0_alias,@"STO_CUDA_RESERVED_SHARED STV_DEFAULT"
__nv_reservedSMEM_offset_0_alias:
	.zero		0


//--------------------- .nv.constant0.matmul_kernel --------------------------
	.section	.nv.constant0.matmul_kernel,"a",@progbits
	.sectionflags	@""
	.align	4
.nv.constant0.matmul_kernel:
	.zero		608


//--------------------- SYMBOLS --------------------------

	.type		.nv.reservedSmem.offset0,@object
	.size		.nv.reservedSmem.offset0,0x4
